//
// Generated by NVIDIA NVVM Compiler
//
// Compiler Build ID: CL-36424714
// Cuda compilation tools, release 13.0, V13.0.88
// Based on NVVM 20.0.0
//

.version 9.0
.target sm_100
.address_size 64

	// .globl	_Z10heatKernelPfS_jjff
.const .align 4 .b8 gpuCoefficients[40000];
.global .align 1 .b8 _ZN34_INTERNAL_6faab100_4_k_cu_60ab36834cuda3std3__45__cpo5beginE[1];
.global .align 1 .b8 _ZN34_INTERNAL_6faab100_4_k_cu_60ab36834cuda3std3__45__cpo3endE[1];
.global .align 1 .b8 _ZN34_INTERNAL_6faab100_4_k_cu_60ab36834cuda3std3__45__cpo6cbeginE[1];
.global .align 1 .b8 _ZN34_INTERNAL_6faab100_4_k_cu_60ab36834cuda3std3__45__cpo4cendE[1];
.global .align 1 .b8 _ZN34_INTERNAL_6faab100_4_k_cu_60ab36834cuda3std3__45__cpo6rbeginE[1];
.global .align 1 .b8 _ZN34_INTERNAL_6faab100_4_k_cu_60ab36834cuda3std3__45__cpo4rendE[1];
.global .align 1 .b8 _ZN34_INTERNAL_6faab100_4_k_cu_60ab36834cuda3std3__45__cpo7crbeginE[1];
.global .align 1 .b8 _ZN34_INTERNAL_6faab100_4_k_cu_60ab36834cuda3std3__45__cpo5crendE[1];
.global .align 1 .b8 _ZN34_INTERNAL_6faab100_4_k_cu_60ab36834cuda3std3__436_GLOBAL__N__6faab100_4_k_cu_60ab36836ignoreE[1];
.global .align 1 .b8 _ZN34_INTERNAL_6faab100_4_k_cu_60ab36834cuda3std3__419piecewise_constructE[1];
.global .align 1 .b8 _ZN34_INTERNAL_6faab100_4_k_cu_60ab36834cuda3std3__48in_placeE[1];
.global .align 1 .b8 _ZN34_INTERNAL_6faab100_4_k_cu_60ab36834cuda3std3__420unreachable_sentinelE[1];
.global .align 1 .b8 _ZN34_INTERNAL_6faab100_4_k_cu_60ab36834cuda3std3__47nulloptE[1];
.global .align 1 .b8 _ZN34_INTERNAL_6faab100_4_k_cu_60ab36834cuda3std3__48unexpectE[1];
.global .align 1 .b8 _ZN34_INTERNAL_6faab100_4_k_cu_60ab36834cuda3std6ranges3__45__cpo4swapE[1];
.global .align 1 .b8 _ZN34_INTERNAL_6faab100_4_k_cu_60ab36834cuda3std6ranges3__45__cpo9iter_moveE[1];
.global .align 1 .b8 _ZN34_INTERNAL_6faab100_4_k_cu_60ab36834cuda3std6ranges3__45__cpo5beginE[1];
.global .align 1 .b8 _ZN34_INTERNAL_6faab100_4_k_cu_60ab36834cuda3std6ranges3__45__cpo3endE[1];
.global .align 1 .b8 _ZN34_INTERNAL_6faab100_4_k_cu_60ab36834cuda3std6ranges3__45__cpo6cbeginE[1];
.global .align 1 .b8 _ZN34_INTERNAL_6faab100_4_k_cu_60ab36834cuda3std6ranges3__45__cpo4cendE[1];
.global .align 1 .b8 _ZN34_INTERNAL_6faab100_4_k_cu_60ab36834cuda3std6ranges3__45__cpo7advanceE[1];
.global .align 1 .b8 _ZN34_INTERNAL_6faab100_4_k_cu_60ab36834cuda3std6ranges3__45__cpo9iter_swapE[1];
.global .align 1 .b8 _ZN34_INTERNAL_6faab100_4_k_cu_60ab36834cuda3std6ranges3__45__cpo4nextE[1];
.global .align 1 .b8 _ZN34_INTERNAL_6faab100_4_k_cu_60ab36834cuda3std6ranges3__45__cpo4prevE[1];
.global .align 1 .b8 _ZN34_INTERNAL_6faab100_4_k_cu_60ab36834cuda3std6ranges3__45__cpo4dataE[1];
.global .align 1 .b8 _ZN34_INTERNAL_6faab100_4_k_cu_60ab36834cuda3std6ranges3__45__cpo5cdataE[1];
.global .align 1 .b8 _ZN34_INTERNAL_6faab100_4_k_cu_60ab36834cuda3std6ranges3__45__cpo4sizeE[1];
.global .align 1 .b8 _ZN34_INTERNAL_6faab100_4_k_cu_60ab36834cuda3std6ranges3__45__cpo5ssizeE[1];
.global .align 1 .b8 _ZN34_INTERNAL_6faab100_4_k_cu_60ab36834cuda3std6ranges3__45__cpo8distanceE[1];
.global .align 1 .b8 _ZN34_INTERNAL_6faab100_4_k_cu_60ab36836thrust24THRUST_300001_SM_1000_NS8cuda_cub3parE[1];
.global .align 1 .b8 _ZN34_INTERNAL_6faab100_4_k_cu_60ab36836thrust24THRUST_300001_SM_1000_NS8cuda_cub10par_nosyncE[1];
.global .align 1 .b8 _ZN34_INTERNAL_6faab100_4_k_cu_60ab36836thrust24THRUST_300001_SM_1000_NS6system6detail10sequential3seqE[1];
.global .align 1 .b8 _ZN34_INTERNAL_6faab100_4_k_cu_60ab36836thrust24THRUST_300001_SM_1000_NS12placeholders2_1E[1];
.global .align 1 .b8 _ZN34_INTERNAL_6faab100_4_k_cu_60ab36836thrust24THRUST_300001_SM_1000_NS12placeholders2_2E[1];
.global .align 1 .b8 _ZN34_INTERNAL_6faab100_4_k_cu_60ab36836thrust24THRUST_300001_SM_1000_NS12placeholders2_3E[1];
.global .align 1 .b8 _ZN34_INTERNAL_6faab100_4_k_cu_60ab36836thrust24THRUST_300001_SM_1000_NS12placeholders2_4E[1];
.global .align 1 .b8 _ZN34_INTERNAL_6faab100_4_k_cu_60ab36836thrust24THRUST_300001_SM_1000_NS12placeholders2_5E[1];
.global .align 1 .b8 _ZN34_INTERNAL_6faab100_4_k_cu_60ab36836thrust24THRUST_300001_SM_1000_NS12placeholders2_6E[1];
.global .align 1 .b8 _ZN34_INTERNAL_6faab100_4_k_cu_60ab36836thrust24THRUST_300001_SM_1000_NS12placeholders2_7E[1];
.global .align 1 .b8 _ZN34_INTERNAL_6faab100_4_k_cu_60ab36836thrust24THRUST_300001_SM_1000_NS12placeholders2_8E[1];
.global .align 1 .b8 _ZN34_INTERNAL_6faab100_4_k_cu_60ab36836thrust24THRUST_300001_SM_1000_NS12placeholders2_9E[1];
.global .align 1 .b8 _ZN34_INTERNAL_6faab100_4_k_cu_60ab36836thrust24THRUST_300001_SM_1000_NS12placeholders3_10E[1];
.global .align 1 .b8 _ZN34_INTERNAL_6faab100_4_k_cu_60ab36836thrust24THRUST_300001_SM_1000_NS3seqE[1];
.extern .shared .align 16 .b8 errors[];

.visible .entry _Z10heatKernelPfS_jjff(
	.param .u64 .ptr .align 1 _Z10heatKernelPfS_jjff_param_0,
	.param .u64 .ptr .align 1 _Z10heatKernelPfS_jjff_param_1,
	.param .u32 _Z10heatKernelPfS_jjff_param_2,
	.param .u32 _Z10heatKernelPfS_jjff_param_3,
	.param .f32 _Z10heatKernelPfS_jjff_param_4,
	.param .f32 _Z10heatKernelPfS_jjff_param_5
)
{
	.reg .pred 	%p<16>;
	.reg .b32 	%r<73>;
	.reg .b32 	%f<104>;
	.reg .b64 	%rd<73>;

	ld.param.u64 	%rd5, [_Z10heatKernelPfS_jjff_param_0];
	ld.param.u64 	%rd6, [_Z10heatKernelPfS_jjff_param_1];
	ld.param.u32 	%r26, [_Z10heatKernelPfS_jjff_param_2];
	ld.param.u32 	%r27, [_Z10heatKernelPfS_jjff_param_3];
	ld.param.f32 	%f22, [_Z10heatKernelPfS_jjff_param_4];
	ld.param.f32 	%f23, [_Z10heatKernelPfS_jjff_param_5];
	cvta.to.global.u64 	%rd1, %rd6;
	cvta.to.global.u64 	%rd2, %rd5;
	mov.u32 	%r28, %ctaid.x;
	mov.u32 	%r29, %ntid.x;
	mov.u32 	%r30, %tid.x;
	mad.lo.s32 	%r1, %r28, %r29, %r30;
	add.s32 	%r2, %r26, -1;
	setp.ge.u32 	%p1, %r1, %r2;
	@%p1 bra 	$L__BB0_23;
	add.s32 	%r3, %r27, -1;
	setp.eq.s32 	%p2, %r3, 0;
	@%p2 bra 	$L__BB0_23;
	add.f32 	%f1, %f23, 0f3F800000;
	mul.wide.u32 	%rd7, %r1, 4;
	add.s64 	%rd3, %rd2, %rd7;
	mul.lo.s32 	%r4, %r26, %r1;
	mul.wide.u32 	%rd8, %r2, 4;
	add.s64 	%rd4, %rd2, %rd8;
	mov.b32 	%r67, 0;
$L__BB0_3:
	setp.leu.f32 	%p3, %f1, %f23;
	ld.global.f32 	%f2, [%rd3];
	@%p3 bra 	$L__BB0_20;
	add.s32 	%r33, %r4, %r1;
	mul.wide.u32 	%rd9, %r33, 4;
	add.s64 	%rd10, %rd1, %rd9;
	ld.global.f32 	%f27, [%rd10];
	rcp.rn.f32 	%f3, %f27;
	shl.b32 	%r34, %r1, 2;
	mov.u32 	%r35, errors;
	add.s32 	%r6, %r35, %r34;
	and.b32  	%r7, %r26, 15;
	add.s32 	%r8, %r7, -1;
	and.b32  	%r9, %r26, 7;
	add.s32 	%r10, %r9, -1;
	and.b32  	%r11, %r26, 2147483632;
	and.b32  	%r12, %r26, 3;
	neg.s32 	%r13, %r11;
	add.s32 	%r14, %r4, 7;
	mov.f32 	%f94, %f2;
$L__BB0_5:
	setp.lt.s32 	%p6, %r26, 1;
	mov.f32 	%f103, 0f00000000;
	@%p6 bra 	$L__BB0_19;
	setp.lt.u32 	%p7, %r26, 16;
	mov.f32 	%f103, 0f00000000;
	mov.b32 	%r71, 0;
	@%p7 bra 	$L__BB0_9;
	mov.f32 	%f103, 0f00000000;
	mov.u32 	%r68, %r14;
	mov.u32 	%r69, %r13;
$L__BB0_8:
	.pragma "nounroll";
	add.s32 	%r37, %r68, -7;
	mul.wide.u32 	%rd11, %r37, 4;
	add.s64 	%rd12, %rd1, %rd11;
	ld.global.f32 	%f32, [%rd12];
	fma.rn.f32 	%f33, %f95, %f32, %f103;
	add.s32 	%r38, %r68, -6;
	mul.wide.u32 	%rd13, %r38, 4;
	add.s64 	%rd14, %rd1, %rd13;
	ld.global.f32 	%f34, [%rd14];
	fma.rn.f32 	%f35, %f95, %f34, %f33;
	add.s32 	%r39, %r68, -5;
	mul.wide.u32 	%rd15, %r39, 4;
	add.s64 	%rd16, %rd1, %rd15;
	ld.global.f32 	%f36, [%rd16];
	fma.rn.f32 	%f37, %f95, %f36, %f35;
	add.s32 	%r40, %r68, -4;
	mul.wide.u32 	%rd17, %r40, 4;
	add.s64 	%rd18, %rd1, %rd17;
	ld.global.f32 	%f38, [%rd18];
	fma.rn.f32 	%f39, %f95, %f38, %f37;
	add.s32 	%r41, %r68, -3;
	mul.wide.u32 	%rd19, %r41, 4;
	add.s64 	%rd20, %rd1, %rd19;
	ld.global.f32 	%f40, [%rd20];
	fma.rn.f32 	%f41, %f95, %f40, %f39;
	add.s32 	%r42, %r68, -2;
	mul.wide.u32 	%rd21, %r42, 4;
	add.s64 	%rd22, %rd1, %rd21;
	ld.global.f32 	%f42, [%rd22];
	fma.rn.f32 	%f43, %f95, %f42, %f41;
	add.s32 	%r43, %r68, -1;
	mul.wide.u32 	%rd23, %r43, 4;
	add.s64 	%rd24, %rd1, %rd23;
	ld.global.f32 	%f44, [%rd24];
	fma.rn.f32 	%f45, %f95, %f44, %f43;
	add.s32 	%r44, %r68, 8;
	mul.wide.u32 	%rd25, %r68, 4;
	add.s64 	%rd26, %rd1, %rd25;
	ld.global.f32 	%f46, [%rd26];
	fma.rn.f32 	%f47, %f95, %f46, %f45;
	add.s32 	%r45, %r68, 1;
	mul.wide.u32 	%rd27, %r45, 4;
	add.s64 	%rd28, %rd1, %rd27;
	ld.global.f32 	%f48, [%rd28];
	fma.rn.f32 	%f49, %f95, %f48, %f47;
	add.s32 	%r46, %r68, 2;
	mul.wide.u32 	%rd29, %r46, 4;
	add.s64 	%rd30, %rd1, %rd29;
	ld.global.f32 	%f50, [%rd30];
	fma.rn.f32 	%f51, %f95, %f50, %f49;
	add.s32 	%r47, %r68, 3;
	mul.wide.u32 	%rd31, %r47, 4;
	add.s64 	%rd32, %rd1, %rd31;
	ld.global.f32 	%f52, [%rd32];
	fma.rn.f32 	%f53, %f95, %f52, %f51;
	add.s32 	%r48, %r68, 4;
	mul.wide.u32 	%rd33, %r48, 4;
	add.s64 	%rd34, %rd1, %rd33;
	ld.global.f32 	%f54, [%rd34];
	fma.rn.f32 	%f55, %f95, %f54, %f53;
	add.s32 	%r49, %r68, 5;
	mul.wide.u32 	%rd35, %r49, 4;
	add.s64 	%rd36, %rd1, %rd35;
	ld.global.f32 	%f56, [%rd36];
	fma.rn.f32 	%f57, %f95, %f56, %f55;
	add.s32 	%r50, %r68, 6;
	mul.wide.u32 	%rd37, %r50, 4;
	add.s64 	%rd38, %rd1, %rd37;
	ld.global.f32 	%f58, [%rd38];
	fma.rn.f32 	%f59, %f95, %f58, %f57;
	add.s32 	%r51, %r68, 7;
	mul.wide.u32 	%rd39, %r51, 4;
	add.s64 	%rd40, %rd1, %rd39;
	ld.global.f32 	%f60, [%rd40];
	fma.rn.f32 	%f61, %f95, %f60, %f59;
	mul.wide.u32 	%rd41, %r44, 4;
	add.s64 	%rd42, %rd1, %rd41;
	ld.global.f32 	%f62, [%rd42];
	fma.rn.f32 	%f103, %f95, %f62, %f61;
	add.s32 	%r69, %r69, 16;
	add.s32 	%r68, %r68, 16;
	setp.ne.s32 	%p8, %r69, 0;
	mov.u32 	%r71, %r11;
	@%p8 bra 	$L__BB0_8;
$L__BB0_9:
	setp.eq.s32 	%p9, %r7, 0;
	@%p9 bra 	$L__BB0_19;
	setp.lt.u32 	%p10, %r8, 7;
	@%p10 bra 	$L__BB0_12;
	add.s32 	%r52, %r71, %r4;
	mul.wide.u32 	%rd43, %r52, 4;
	add.s64 	%rd44, %rd1, %rd43;
	ld.global.f32 	%f64, [%rd44];
	fma.rn.f32 	%f65, %f95, %f64, %f103;
	add.s32 	%r53, %r52, 1;
	mul.wide.u32 	%rd45, %r53, 4;
	add.s64 	%rd46, %rd1, %rd45;
	ld.global.f32 	%f66, [%rd46];
	fma.rn.f32 	%f67, %f95, %f66, %f65;
	add.s32 	%r54, %r52, 2;
	mul.wide.u32 	%rd47, %r54, 4;
	add.s64 	%rd48, %rd1, %rd47;
	ld.global.f32 	%f68, [%rd48];
	fma.rn.f32 	%f69, %f95, %f68, %f67;
	add.s32 	%r55, %r52, 3;
	mul.wide.u32 	%rd49, %r55, 4;
	add.s64 	%rd50, %rd1, %rd49;
	ld.global.f32 	%f70, [%rd50];
	fma.rn.f32 	%f71, %f95, %f70, %f69;
	add.s32 	%r56, %r52, 4;
	mul.wide.u32 	%rd51, %r56, 4;
	add.s64 	%rd52, %rd1, %rd51;
	ld.global.f32 	%f72, [%rd52];
	fma.rn.f32 	%f73, %f95, %f72, %f71;
	add.s32 	%r57, %r52, 5;
	mul.wide.u32 	%rd53, %r57, 4;
	add.s64 	%rd54, %rd1, %rd53;
	ld.global.f32 	%f74, [%rd54];
	fma.rn.f32 	%f75, %f95, %f74, %f73;
	add.s32 	%r58, %r52, 6;
	mul.wide.u32 	%rd55, %r58, 4;
	add.s64 	%rd56, %rd1, %rd55;
	ld.global.f32 	%f76, [%rd56];
	fma.rn.f32 	%f77, %f95, %f76, %f75;
	add.s32 	%r59, %r52, 7;
	mul.wide.u32 	%rd57, %r59, 4;
	add.s64 	%rd58, %rd1, %rd57;
	ld.global.f32 	%f78, [%rd58];
	fma.rn.f32 	%f103, %f95, %f78, %f77;
	add.s32 	%r71, %r71, 8;
$L__BB0_12:
	setp.eq.s32 	%p11, %r9, 0;
	@%p11 bra 	$L__BB0_19;
	setp.lt.u32 	%p12, %r10, 3;
	@%p12 bra 	$L__BB0_15;
	add.s32 	%r60, %r71, %r4;
	mul.wide.u32 	%rd59, %r60, 4;
	add.s64 	%rd60, %rd1, %rd59;
	ld.global.f32 	%f80, [%rd60];
	fma.rn.f32 	%f81, %f95, %f80, %f103;
	add.s32 	%r61, %r60, 1;
	mul.wide.u32 	%rd61, %r61, 4;
	add.s64 	%rd62, %rd1, %rd61;
	ld.global.f32 	%f82, [%rd62];
	fma.rn.f32 	%f83, %f95, %f82, %f81;
	add.s32 	%r62, %r60, 2;
	mul.wide.u32 	%rd63, %r62, 4;
	add.s64 	%rd64, %rd1, %rd63;
	ld.global.f32 	%f84, [%rd64];
	fma.rn.f32 	%f85, %f95, %f84, %f83;
	add.s32 	%r63, %r60, 3;
	mul.wide.u32 	%rd65, %r63, 4;
	add.s64 	%rd66, %rd1, %rd65;
	ld.global.f32 	%f86, [%rd66];
	fma.rn.f32 	%f103, %f95, %f86, %f85;
	add.s32 	%r71, %r71, 4;
$L__BB0_15:
	setp.eq.s32 	%p13, %r12, 0;
	@%p13 bra 	$L__BB0_19;
	setp.eq.s32 	%p14, %r12, 1;
	add.s32 	%r24, %r71, %r4;
	mul.wide.u32 	%rd67, %r24, 4;
	add.s64 	%rd68, %rd1, %rd67;
	ld.global.f32 	%f87, [%rd68];
	fma.rn.f32 	%f103, %f95, %f87, %f103;
	@%p14 bra 	$L__BB0_19;
	setp.eq.s32 	%p15, %r12, 2;
	add.s32 	%r64, %r24, 1;
	mul.wide.u32 	%rd69, %r64, 4;
	add.s64 	%rd70, %rd1, %rd69;
	ld.global.f32 	%f88, [%rd70];
	fma.rn.f32 	%f103, %f95, %f88, %f103;
	@%p15 bra 	$L__BB0_19;
	add.s32 	%r65, %r24, 2;
	mul.wide.u32 	%rd71, %r65, 4;
	add.s64 	%rd72, %rd1, %rd71;
	ld.global.f32 	%f89, [%rd72];
	fma.rn.f32 	%f103, %f95, %f89, %f103;
$L__BB0_19:
	cvt.rzi.s32.f32 	%r66, %f103;
	cvt.rn.f32.s32 	%f90, %r66;
	sub.f32 	%f91, %f94, %f90;
	mul.f32 	%f95, %f3, %f91;
	sub.f32 	%f92, %f2, %f95;
	abs.f32 	%f93, %f92;
	st.shared.f32 	[%r6], %f93;
	bar.sync 	0;
	ld.global.f32 	%f94, [%rd3];
	bra.uni 	$L__BB0_5;
$L__BB0_20:
	setp.ne.s32 	%p4, %r1, 0;
	bar.sync 	0;
	@%p4 bra 	$L__BB0_22;
	cvt.rn.f32.u32 	%f24, %r67;
	mul.f32 	%f25, %f22, %f24;
	st.global.f32 	[%rd4], %f25;
	mov.b32 	%r32, 0;
	st.global.u32 	[%rd2], %r32;
$L__BB0_22:
	add.s32 	%r67, %r67, 1;
	setp.ne.s32 	%p5, %r67, %r3;
	@%p5 bra 	$L__BB0_3;
$L__BB0_23:
	ret;

}
	// .globl	_ZN3cub18CUB_300001_SM_10006detail11EmptyKernelIvEEvv
.visible .entry _ZN3cub18CUB_300001_SM_10006detail11EmptyKernelIvEEvv()
{


	ret;

}


// ===== COMPILED SASS (sm_100) =====

	.target	sm_100

	.elftype	@"ET_EXEC"


//--------------------- .note.nv.tkinfo           --------------------------
	.section	.note.nv.tkinfo,"",@"SHT_NOTE"
	.sectionflags	@"SHF_NOTE_NV_TKINFO"
	.tkinfo
        /*0018*/ 	.word	0x00000002
        /*0030*/ 	.string	""
        /*0030*/ 	.string	"ptxas"
        /*0030*/ 	.string	"Cuda compilation tools, release 13.0, V13.0.88"
        /*0030*/ 	.string	"Build cuda_13.0.r13.0/compiler.36424714_0"
        /*0030*/ 	.string	"-arch sm_100 -m 64 "



//--------------------- .note.nv.cuinfo           --------------------------
	.section	.note.nv.cuinfo,"",@"SHT_NOTE"
	.sectionflags	@"SHF_NOTE_NV_CUINFO"
        /*0018*/ 	.short	0x0002
        /*001a*/ 	.short	0x0064
        /*001c*/ 	.short	0x0082
	.zero		2


//--------------------- .nv.info                  --------------------------
	.section	.nv.info,"",@"SHT_CUDA_INFO"
	.align	4


	//----- nvinfo : EIATTR_REGCOUNT
	.align		4
        /*0000*/ 	.byte	0x04, 0x2f
        /*0002*/ 	.short	(.L_45 - .L_44)
	.align		4
.L_44:
        /*0004*/ 	.word	index@(_Z10heatKernelPfS_jjff)
        /*0008*/ 	.word	0x00000020


	//----- nvinfo : EIATTR_FRAME_SIZE
	.align		4
.L_45:
        /*000c*/ 	.byte	0x04, 0x11
        /*000e*/ 	.short	(.L_47 - .L_46)
	.align		4
.L_46:
        /*0010*/ 	.word	index@($__internal_0_$__cuda_sm20_rcp_rn_f32_slowpath)
        /*0014*/ 	.word	0x00000000


	//----- nvinfo : EIATTR_FRAME_SIZE
	.align		4
.L_47:
        /*0018*/ 	.byte	0x04, 0x11
        /*001a*/ 	.short	(.L_49 - .L_48)
	.align		4
.L_48:
        /*001c*/ 	.word	index@(_Z10heatKernelPfS_jjff)
        /*0020*/ 	.word	0x00000000


	//----- nvinfo : EIATTR_REGCOUNT
	.align		4
.L_49:
        /*0024*/ 	.byte	0x04, 0x2f
        /*0026*/ 	.short	(.L_51 - .L_50)
	.align		4
.L_50:
        /*0028*/ 	.word	index@(_ZN3cub18CUB_300001_SM_10006detail11EmptyKernelIvEEvv)
        /*002c*/ 	.word	0x00000004


	//----- nvinfo : EIATTR_FRAME_SIZE
	.align		4
.L_51:
        /*0030*/ 	.byte	0x04, 0x11
        /*0032*/ 	.short	(.L_53 - .L_52)
	.align		4
.L_52:
        /*0034*/ 	.word	index@(_ZN3cub18CUB_300001_SM_10006detail11EmptyKernelIvEEvv)
        /*0038*/ 	.word	0x00000000


	//----- nvinfo : EIATTR_MIN_STACK_SIZE
	.align		4
.L_53:
        /*003c*/ 	.byte	0x04, 0x12
        /*003e*/ 	.short	(.L_55 - .L_54)
	.align		4
.L_54:
        /*0040*/ 	.word	index@(_ZN3cub18CUB_300001_SM_10006detail11EmptyKernelIvEEvv)
        /*0044*/ 	.word	0x00000000


	//----- nvinfo : EIATTR_MIN_STACK_SIZE
	.align		4
.L_55:
        /*0048*/ 	.byte	0x04, 0x12
        /*004a*/ 	.short	(.L_57 - .L_56)
	.align		4
.L_56:
        /*004c*/ 	.word	index@(_Z10heatKernelPfS_jjff)
        /*0050*/ 	.word	0x00000000
.L_57:


//--------------------- .nv.compat                --------------------------
	.section	.nv.compat,"",@"SHT_CUDA_COMPAT_INFO"
	.align	4
        /*0000*/ 	.byte	0x02, 0x09, 0x00, 0x00, 0x02, 0x02, 0x01, 0x00, 0x02, 0x05, 0x05, 0x00, 0x03, 0x07, 0x01, 0x01
        /*0010*/ 	.byte	0x02, 0x03, 0x00, 0x00, 0x02, 0x06, 0x01, 0x00, 0x04, 0x0b, 0x08, 0x00, 0x09, 0x00, 0x00, 0x00
        /*0020*/ 	.byte	0x00, 0x00, 0x00, 0x00


//--------------------- .nv.info._ZN3cub18CUB_300001_SM_10006detail11EmptyKernelIvEEvv --------------------------
	.section	.nv.info._ZN3cub18CUB_300001_SM_10006detail11EmptyKernelIvEEvv,"",@"SHT_CUDA_INFO"
	.sectionflags	@""
	.align	4


	//----- nvinfo : EIATTR_CUDA_API_VERSION
	.align		4
        /*0000*/ 	.byte	0x04, 0x37
        /*0002*/ 	.short	(.L_59 - .L_58)
.L_58:
        /*0004*/ 	.word	0x00000082


	//----- nvinfo : EIATTR_SPARSE_MMA_MASK
	.align		4
.L_59:
        /*0008*/ 	.byte	0x03, 0x50
        /*000a*/ 	.short	0x0000


	//----- nvinfo : EIATTR_MAXREG_COUNT
	.align		4
        /*000c*/ 	.byte	0x03, 0x1b
        /*000e*/ 	.short	0x00ff


	//----- nvinfo : EIATTR_MERCURY_ISA_VERSION
	.align		4
        /*0010*/ 	.byte	0x03, 0x5f
        /*0012*/ 	.short	0x0101


	//----- nvinfo : EIATTR_VRC_CTA_INIT_COUNT
	.align		4
        /*0014*/ 	.byte	0x02, 0x4a
	.zero		1
	.zero		1


	//----- nvinfo : EIATTR_EXIT_INSTR_OFFSETS
	.align		4
        /*0018*/ 	.byte	0x04, 0x1c
        /*001a*/ 	.short	(.L_61 - .L_60)


	//   ....[0]....
.L_60:
        /*001c*/ 	.word	0x00000010


	//----- nvinfo : EIATTR_SW_WAR
	.align		4
.L_61:
        /*0020*/ 	.byte	0x04, 0x36
        /*0022*/ 	.short	(.L_63 - .L_62)
.L_62:
        /*0024*/ 	.word	0x00000008
.L_63:


//--------------------- .nv.info._Z10heatKernelPfS_jjff --------------------------
	.section	.nv.info._Z10heatKernelPfS_jjff,"",@"SHT_CUDA_INFO"
	.sectionflags	@""
	.align	4


	//----- nvinfo : EIATTR_CUDA_API_VERSION
	.align		4
        /*0000*/ 	.byte	0x04, 0x37
        /*0002*/ 	.short	(.L_65 - .L_64)
.L_64:
        /*0004*/ 	.word	0x00000082


	//----- nvinfo : EIATTR_KPARAM_INFO
	.align		4
.L_65:
        /*0008*/ 	.byte	0x04, 0x17
        /*000a*/ 	.short	(.L_67 - .L_66)
.L_66:
        /*000c*/ 	.word	0x00000000
        /*0010*/ 	.short	0x0005
        /*0012*/ 	.short	0x001c
        /*0014*/ 	.byte	0x00, 0xf0, 0x11, 0x00


	//----- nvinfo : EIATTR_KPARAM_INFO
	.align		4
.L_67:
        /*0018*/ 	.byte	0x04, 0x17
        /*001a*/ 	.short	(.L_69 - .L_68)
.L_68:
        /*001c*/ 	.word	0x00000000
        /*0020*/ 	.short	0x0004
        /*0022*/ 	.short	0x0018
        /*0024*/ 	.byte	0x00, 0xf0, 0x11, 0x00


	//----- nvinfo : EIATTR_KPARAM_INFO
	.align		4
.L_69:
        /*0028*/ 	.byte	0x04, 0x17
        /*002a*/ 	.short	(.L_71 - .L_70)
.L_70:
        /*002c*/ 	.word	0x00000000
        /*0030*/ 	.short	0x0003
        /*0032*/ 	.short	0x0014
        /*0034*/ 	.byte	0x00, 0xf0, 0x11, 0x00


	//----- nvinfo : EIATTR_KPARAM_INFO
	.align		4
.L_71:
        /*0038*/ 	.byte	0x04, 0x17
        /*003a*/ 	.short	(.L_73 - .L_72)
.L_72:
        /*003c*/ 	.word	0x00000000
        /*0040*/ 	.short	0x0002
        /*0042*/ 	.short	0x0010
        /*0044*/ 	.byte	0x00, 0xf0, 0x11, 0x00


	//----- nvinfo : EIATTR_KPARAM_INFO
	.align		4
.L_73:
        /*0048*/ 	.byte	0x04, 0x17
        /*004a*/ 	.short	(.L_75 - .L_74)
.L_74:
        /*004c*/ 	.word	0x00000000
        /*0050*/ 	.short	0x0001
        /*0052*/ 	.short	0x0008
        /*0054*/ 	.byte	0x00, 0xf5, 0x21, 0x00


	//----- nvinfo : EIATTR_KPARAM_INFO
	.align		4
.L_75:
        /*0058*/ 	.byte	0x04, 0x17
        /*005a*/ 	.short	(.L_77 - .L_76)
.L_76:
        /*005c*/ 	.word	0x00000000
        /*0060*/ 	.short	0x0000
        /*0062*/ 	.short	0x0000
        /*0064*/ 	.byte	0x00, 0xf5, 0x21, 0x00


	//----- nvinfo : EIATTR_SPARSE_MMA_MASK
	.align		4
.L_77:
        /*0068*/ 	.byte	0x03, 0x50
        /*006a*/ 	.short	0x0000


	//----- nvinfo : EIATTR_MAXREG_COUNT
	.align		4
        /*006c*/ 	.byte	0x03, 0x1b
        /*006e*/ 	.short	0x00ff


	//----- nvinfo : EIATTR_NUM_BARRIERS
	.align		4
        /*0070*/ 	.byte	0x02, 0x4c
        /*0072*/ 	.byte	0x01
	.zero		1


	//----- nvinfo : EIATTR_MERCURY_ISA_VERSION
	.align		4
        /*0074*/ 	.byte	0x03, 0x5f
        /*0076*/ 	.short	0x0101


	//----- nvinfo : EIATTR_VRC_CTA_INIT_COUNT
	.align		4
        /*0078*/ 	.byte	0x02, 0x4a
	.zero		1
	.zero		1


	//----- nvinfo : EIATTR_EXIT_INSTR_OFFSETS
	.align		4
        /*007c*/ 	.byte	0x04, 0x1c
        /*007e*/ 	.short	(.L_79 - .L_78)


	//   ....[0]....
.L_78:
        /*0080*/ 	.word	0x00000080


	//   ....[1]....
        /*0084*/ 	.word	0x000000c0


	//   ....[2]....
        /*0088*/ 	.word	0x00000220


	//----- nvinfo : EIATTR_CRS_STACK_SIZE
	.align		4
.L_79:
        /*008c*/ 	.byte	0x04, 0x1e
        /*008e*/ 	.short	(.L_81 - .L_80)
.L_80:
        /*0090*/ 	.word	0x00000000


	//----- nvinfo : EIATTR_CBANK_PARAM_SIZE
	.align		4
.L_81:
        /*0094*/ 	.byte	0x03, 0x19
        /*0096*/ 	.short	0x0020


	//----- nvinfo : EIATTR_PARAM_CBANK
	.align		4
        /*0098*/ 	.byte	0x04, 0x0a
        /*009a*/ 	.short	(.L_83 - .L_82)
	.align		4
.L_82:
        /*009c*/ 	.word	index@(.nv.constant0._Z10heatKernelPfS_jjff)
        /*00a0*/ 	.short	0x0380
        /*00a2*/ 	.short	0x0020


	//----- nvinfo : EIATTR_SW_WAR
	.align		4
.L_83:
        /*00a4*/ 	.byte	0x04, 0x36
        /*00a6*/ 	.short	(.L_85 - .L_84)
.L_84:
        /*00a8*/ 	.word	0x00000008
.L_85:


//--------------------- .nv.callgraph             --------------------------
	.section	.nv.callgraph,"",@"SHT_CUDA_CALLGRAPH"
	.align	4
	.sectionentsize	8
	.align		4
        /*0000*/ 	.word	0x00000000
	.align		4
        /*0004*/ 	.word	0xffffffff
	.align		4
        /*0008*/ 	.word	0x00000000
	.align		4
        /*000c*/ 	.word	0xfffffffe
	.align		4
        /*0010*/ 	.word	0x00000000
	.align		4
        /*0014*/ 	.word	0xfffffffd
	.align		4
        /*0018*/ 	.word	0x00000000
	.align		4
        /*001c*/ 	.word	0xfffffffc


//--------------------- .nv.constant3             --------------------------
	.section	.nv.constant3,"a",@progbits
	.align	4
.nv.constant3:
	.type		gpuCoefficients,@object
	.size		gpuCoefficients,(.L_0 - gpuCoefficients)
gpuCoefficients:
	.zero		40000
.L_0:


//--------------------- .nv.constant4             --------------------------
	.section	.nv.constant4,"a",@progbits
	.align	8
	.align		8
.nv.constant4:
        /*0000*/ 	.dword	_ZN34_INTERNAL_6faab100_4_k_cu_60ab36834cuda3std3__45__cpo5beginE
	.align		8
        /*0008*/ 	.dword	_ZN34_INTERNAL_6faab100_4_k_cu_60ab36834cuda3std3__45__cpo3endE
	.align		8
        /*0010*/ 	.dword	_ZN34_INTERNAL_6faab100_4_k_cu_60ab36834cuda3std3__45__cpo6cbeginE
	.align		8
        /*0018*/ 	.dword	_ZN34_INTERNAL_6faab100_4_k_cu_60ab36834cuda3std3__45__cpo4cendE
	.align		8
        /*0020*/ 	.dword	_ZN34_INTERNAL_6faab100_4_k_cu_60ab36834cuda3std3__45__cpo6rbeginE
	.align		8
        /*0028*/ 	.dword	_ZN34_INTERNAL_6faab100_4_k_cu_60ab36834cuda3std3__45__cpo4rendE
	.align		8
        /*0030*/ 	.dword	_ZN34_INTERNAL_6faab100_4_k_cu_60ab36834cuda3std3__45__cpo7crbeginE
	.align		8
        /*0038*/ 	.dword	_ZN34_INTERNAL_6faab100_4_k_cu_60ab36834cuda3std3__45__cpo5crendE
	.align		8
        /*0040*/ 	.dword	_ZN34_INTERNAL_6faab100_4_k_cu_60ab36834cuda3std3__436_GLOBAL__N__6faab100_4_k_cu_60ab36836ignoreE
	.align		8
        /*0048*/ 	.dword	_ZN34_INTERNAL_6faab100_4_k_cu_60ab36834cuda3std3__419piecewise_constructE
	.align		8
        /*0050*/ 	.dword	_ZN34_INTERNAL_6faab100_4_k_cu_60ab36834cuda3std3__48in_placeE
	.align		8
        /*0058*/ 	.dword	_ZN34_INTERNAL_6faab100_4_k_cu_60ab36834cuda3std3__420unreachable_sentinelE
	.align		8
        /*0060*/ 	.dword	_ZN34_INTERNAL_6faab100_4_k_cu_60ab36834cuda3std3__47nulloptE
	.align		8
        /*0068*/ 	.dword	_ZN34_INTERNAL_6faab100_4_k_cu_60ab36834cuda3std3__48unexpectE
	.align		8
        /*0070*/ 	.dword	_ZN34_INTERNAL_6faab100_4_k_cu_60ab36834cuda3std6ranges3__45__cpo4swapE
	.align		8
        /*0078*/ 	.dword	_ZN34_INTERNAL_6faab100_4_k_cu_60ab36834cuda3std6ranges3__45__cpo9iter_moveE
	.align		8
        /*0080*/ 	.dword	_ZN34_INTERNAL_6faab100_4_k_cu_60ab36834cuda3std6ranges3__45__cpo5beginE
	.align		8
        /*0088*/ 	.dword	_ZN34_INTERNAL_6faab100_4_k_cu_60ab36834cuda3std6ranges3__45__cpo3endE
	.align		8
        /*0090*/ 	.dword	_ZN34_INTERNAL_6faab100_4_k_cu_60ab36834cuda3std6ranges3__45__cpo6cbeginE
	.align		8
        /*0098*/ 	.dword	_ZN34_INTERNAL_6faab100_4_k_cu_60ab36834cuda3std6ranges3__45__cpo4cendE
	.align		8
        /*00a0*/ 	.dword	_ZN34_INTERNAL_6faab100_4_k_cu_60ab36834cuda3std6ranges3__45__cpo7advanceE
	.align		8
        /*00a8*/ 	.dword	_ZN34_INTERNAL_6faab100_4_k_cu_60ab36834cuda3std6ranges3__45__cpo9iter_swapE
	.align		8
        /*00b0*/ 	.dword	_ZN34_INTERNAL_6faab100_4_k_cu_60ab36834cuda3std6ranges3__45__cpo4nextE
	.align		8
        /*00b8*/ 	.dword	_ZN34_INTERNAL_6faab100_4_k_cu_60ab36834cuda3std6ranges3__45__cpo4prevE
	.align		8
        /*00c0*/ 	.dword	_ZN34_INTERNAL_6faab100_4_k_cu_60ab36834cuda3std6ranges3__45__cpo4dataE
	.align		8
        /*00c8*/ 	.dword	_ZN34_INTERNAL_6faab100_4_k_cu_60ab36834cuda3std6ranges3__45__cpo5cdataE
	.align		8
        /*00d0*/ 	.dword	_ZN34_INTERNAL_6faab100_4_k_cu_60ab36834cuda3std6ranges3__45__cpo4sizeE
	.align		8
        /*00d8*/ 	.dword	_ZN34_INTERNAL_6faab100_4_k_cu_60ab36834cuda3std6ranges3__45__cpo5ssizeE
	.align		8
        /*00e0*/ 	.dword	_ZN34_INTERNAL_6faab100_4_k_cu_60ab36834cuda3std6ranges3__45__cpo8distanceE
	.align		8
        /*00e8*/ 	.dword	_ZN34_INTERNAL_6faab100_4_k_cu_60ab36836thrust24THRUST_300001_SM_1000_NS8cuda_cub3parE
	.align		8
        /*00f0*/ 	.dword	_ZN34_INTERNAL_6faab100_4_k_cu_60ab36836thrust24THRUST_300001_SM_1000_NS8cuda_cub10par_nosyncE
	.align		8
        /*00f8*/ 	.dword	_ZN34_INTERNAL_6faab100_4_k_cu_60ab36836thrust24THRUST_300001_SM_1000_NS6system6detail10sequential3seqE
	.align		8
        /*0100*/ 	.dword	_ZN34_INTERNAL_6faab100_4_k_cu_60ab36836thrust24THRUST_300001_SM_1000_NS12placeholders2_1E
	.align		8
        /*0108*/ 	.dword	_ZN34_INTERNAL_6faab100_4_k_cu_60ab36836thrust24THRUST_300001_SM_1000_NS12placeholders2_2E
	.align		8
        /*0110*/ 	.dword	_ZN34_INTERNAL_6faab100_4_k_cu_60ab36836thrust24THRUST_300001_SM_1000_NS12placeholders2_3E
	.align		8
        /*0118*/ 	.dword	_ZN34_INTERNAL_6faab100_4_k_cu_60ab36836thrust24THRUST_300001_SM_1000_NS12placeholders2_4E
	.align		8
        /*0120*/ 	.dword	_ZN34_INTERNAL_6faab100_4_k_cu_60ab36836thrust24THRUST_300001_SM_1000_NS12placeholders2_5E
	.align		8
        /*0128*/ 	.dword	_ZN34_INTERNAL_6faab100_4_k_cu_60ab36836thrust24THRUST_300001_SM_1000_NS12placeholders2_6E
	.align		8
        /*0130*/ 	.dword	_ZN34_INTERNAL_6faab100_4_k_cu_60ab36836thrust24THRUST_300001_SM_1000_NS12placeholders2_7E
	.align		8
        /*0138*/ 	.dword	_ZN34_INTERNAL_6faab100_4_k_cu_60ab36836thrust24THRUST_300001_SM_1000_NS12placeholders2_8E
	.align		8
        /*0140*/ 	.dword	_ZN34_INTERNAL_6faab100_4_k_cu_60ab36836thrust24THRUST_300001_SM_1000_NS12placeholders2_9E
	.align		8
        /*0148*/ 	.dword	_ZN34_INTERNAL_6faab100_4_k_cu_60ab36836thrust24THRUST_300001_SM_1000_NS12placeholders3_10E
	.align		8
        /*0150*/ 	.dword	_ZN34_INTERNAL_6faab100_4_k_cu_60ab36836thrust24THRUST_300001_SM_1000_NS3seqE


//--------------------- .text._ZN3cub18CUB_300001_SM_10006detail11EmptyKernelIvEEvv --------------------------
	.section	.text._ZN3cub18CUB_300001_SM_10006detail11EmptyKernelIvEEvv,"ax",@progbits
	.align	128
        .global         _ZN3cub18CUB_300001_SM_10006detail11EmptyKernelIvEEvv
        .type           _ZN3cub18CUB_300001_SM_10006detail11EmptyKernelIvEEvv,@function
        .size           _ZN3cub18CUB_300001_SM_10006detail11EmptyKernelIvEEvv,(.L_x_18 - _ZN3cub18CUB_300001_SM_10006detail11EmptyKernelIvEEvv)
        .other          _ZN3cub18CUB_300001_SM_10006detail11EmptyKernelIvEEvv,@"STO_CUDA_ENTRY STV_DEFAULT"
_ZN3cub18CUB_300001_SM_10006detail11EmptyKernelIvEEvv:
.text._ZN3cub18CUB_300001_SM_10006detail11EmptyKernelIvEEvv:
[----:B------:R-:W-:Y:S01]  /*0000*/  LDC R1, c[0x0][0x37c] ;  /* 0x0000df00ff017b82 */ /* 0x000fe20000000800 */
[----:B------:R-:W-:Y:S05]  /*0010*/  EXIT ;  /* 0x000000000000794d */ /* 0x000fea0003800000 */
.L_x_0:
[----:B------:R-:W-:-:S00]  /*0020*/  BRA `(.L_x_0) ;  /* 0xfffffffc00fc7947 */ /* 0x000fc0000383ffff */
[----:B------:R-:W-:-:S00]  /*0030*/  NOP ;  /* 0x0000000000007918 */ /* 0x000fc00000000000 */
        /* <DEDUP_REMOVED lines=12> */
.L_x_18:


//--------------------- .text._Z10heatKernelPfS_jjff --------------------------
	.section	.text._Z10heatKernelPfS_jjff,"ax",@progbits
	.align	128
        .global         _Z10heatKernelPfS_jjff
        .type           _Z10heatKernelPfS_jjff,@function
        .size           _Z10heatKernelPfS_jjff,(.L_x_17 - _Z10heatKernelPfS_jjff)
        .other          _Z10heatKernelPfS_jjff,@"STO_CUDA_ENTRY STV_DEFAULT"
_Z10heatKernelPfS_jjff:
.text._Z10heatKernelPfS_jjff:
[----:B------:R-:W-:Y:S01]  /*0000*/  LDC R1, c[0x0][0x37c] ;  /* 0x0000df00ff017b82 */ /* 0x000fe20000000800 */
[----:B------:R-:W0:Y:S07]  /*0010*/  S2R R3, SR_TID.X ;  /* 0x0000000000037919 */ /* 0x000e2e0000002100 */
[----:B------:R-:W0:Y:S08]  /*0020*/  S2UR UR4, SR_CTAID.X ;  /* 0x00000000000479c3 */ /* 0x000e300000002500 */
[----:B------:R-:W0:Y:S08]  /*0030*/  LDC R0, c[0x0][0x360] ;  /* 0x0000d800ff007b82 */ /* 0x000e300000000800 */
[----:B------:R-:W1:Y:S01]  /*0040*/  LDC R5, c[0x0][0x390] ;  /* 0x0000e400ff057b82 */ /* 0x000e620000000800 */
[----:B0-----:R-:W-:Y:S01]  /*0050*/  IMAD R0, R0, UR4, R3 ;  /* 0x0000000400007c24 */ /* 0x001fe2000f8e0203 */
[----:B-1----:R-:W-:-:S04]  /*0060*/  IADD3 R5, PT, PT, R5, -0x1, RZ ;  /* 0xffffffff05057810 */ /* 0x002fc80007ffe0ff */
[----:B------:R-:W-:-:S13]  /*0070*/  ISETP.GE.U32.AND P0, PT, R0, R5, PT ;  /* 0x000000050000720c */ /* 0x000fda0003f06070 */
[----:B------:R-:W-:Y:S05]  /*0080*/  @P0 EXIT ;  /* 0x000000000000094d */ /* 0x000fea0003800000 */
[----:B------:R-:W0:Y:S02]  /*0090*/  LDCU UR5, c[0x0][0x394] ;  /* 0x00007280ff0577ac */ /* 0x000e240008000800 */
[----:B0-----:R-:W-:-:S06]  /*00a0*/  UIADD3 UR5, UPT, UPT, UR5, -0x1, URZ ;  /* 0xffffffff05057890 */ /* 0x001fcc000fffe0ff */
[----:B------:R-:W-:-:S13]  /*00b0*/  ISETP.NE.AND P0, PT, RZ, UR5, PT ;  /* 0x00000005ff007c0c */ /* 0x000fda000bf05270 */
[----:B------:R-:W-:Y:S05]  /*00c0*/  @!P0 EXIT ;  /* 0x000000000000894d */ /* 0x000fea0003800000 */
[----:B------:R-:W0:Y:S01]  /*00d0*/  LDC R3, c[0x0][0x39c] ;  /* 0x0000e700ff037b82 */ /* 0x000e220000000800 */
[----:B------:R-:W1:Y:S01]  /*00e0*/  LDCU.64 UR6, c[0x0][0x358] ;  /* 0x00006b00ff0677ac */ /* 0x000e620008000a00 */
[----:B------:R-:W-:-:S06]  /*00f0*/  UMOV UR4, URZ ;  /* 0x000000ff00047c82 */ /* 0x000fcc0008000000 */
[----:B------:R-:W2:Y:S01]  /*0100*/  LDC.64 R12, c[0x0][0x380] ;  /* 0x0000e000ff0c7b82 */ /* 0x000ea20000000a00 */
[----:B0-----:R-:W-:-:S05]  /*0110*/  FADD R2, R3, 1 ;  /* 0x3f80000003027421 */ /* 0x001fca0000000000 */
[----:B------:R-:W-:Y:S01]  /*0120*/  FSETP.GT.AND P0, PT, R2, R3, PT ;  /* 0x000000030200720b */ /* 0x000fe20003f04000 */
[----:B--2---:R-:W-:-:S04]  /*0130*/  IMAD.WIDE.U32 R4, R5, 0x4, R12 ;  /* 0x0000000405047825 */ /* 0x004fc800078e000c */
[----:B-1----:R-:W-:-:S08]  /*0140*/  IMAD.WIDE.U32 R12, R0, 0x4, R12 ;  /* 0x00000004000c7825 */ /* 0x002fd000078e000c */
.L_x_2:
[----:B0-----:R0:W5:Y:S01]  /*0150*/  LDG.E R2, desc[UR6][R12.64] ;  /* 0x000000060c027981 */ /* 0x001162000c1e1900 */
[----:B-1----:R-:W-:Y:S05]  /*0160*/  @P0 BRA `(.L_x_1) ;  /* 0x0000000000300947 */ /* 0x002fea0003800000 */
[----:B------:R-:W-:Y:S01]  /*0170*/  BAR.SYNC.DEFER_BLOCKING 0x0 ;  /* 0x0000000000007b1d */ /* 0x000fe20000010000 */
[----:B------:R-:W-:-:S13]  /*0180*/  ISETP.NE.AND P1, PT, R0, RZ, PT ;  /* 0x000000ff0000720c */ /* 0x000fda0003f25270 */
[----:B------:R-:W1:Y:S01]  /*0190*/  @!P1 LDC R3, c[0x0][0x398] ;  /* 0x0000e600ff039b82 */ /* 0x000e620000000800 */
[----:B-----5:R-:W-:Y:S01]  /*01a0*/  @!P1 I2FP.F32.U32 R2, UR4 ;  /* 0x0000000400029c45 */ /* 0x020fe20008201000 */
[----:B------:R-:W-:-:S04]  /*01b0*/  UIADD3 UR4, UPT, UPT, UR4, 0x1, URZ ;  /* 0x0000000104047890 */ /* 0x000fc8000fffe0ff */
[----:B------:R-:W-:Y:S02]  /*01c0*/  UISETP.NE.AND UP0, UPT, UR4, UR5, UPT ;  /* 0x000000050400728c */ /* 0x000fe4000bf05270 */
[----:B------:R-:W2:Y:S01]  /*01d0*/  @!P1 LDC.64 R6, c[0x0][0x380] ;  /* 0x0000e000ff069b82 */ /* 0x000ea20000000a00 */
[----:B-1----:R-:W-:-:S05]  /*01e0*/  @!P1 FMUL R3, R2, R3 ;  /* 0x0000000302039220 */ /* 0x002fca0000400000 */
[----:B------:R1:W-:Y:S04]  /*01f0*/  @!P1 STG.E desc[UR6][R4.64], R3 ;  /* 0x0000000304009986 */ /* 0x0003e8000c101906 */
[----:B--2---:R1:W-:Y:S01]  /*0200*/  @!P1 STG.E desc[UR6][R6.64], RZ ;  /* 0x000000ff06009986 */ /* 0x0043e2000c101906 */
[----:B------:R-:W-:Y:S05]  /*0210*/  BRA.U UP0, `(.L_x_2) ;  /* 0xfffffffd00cc7547 */ /* 0x000fea000b83ffff */
[----:B------:R-:W-:Y:S05]  /*0220*/  EXIT ;  /* 0x000000000000794d */ /* 0x000fea0003800000 */
.L_x_1:
[----:B------:R-:W1:Y:S01]  /*0230*/  LDC.64 R4, c[0x0][0x388] ;  /* 0x0000e200ff047b82 */ /* 0x000e620000000a00 */
[----:B------:R-:W2:Y:S02]  /*0240*/  LDCU UR4, c[0x0][0x390] ;  /* 0x00007200ff0477ac */ /* 0x000ea40008000800 */
[----:B--2---:R-:W-:-:S04]  /*0250*/  IMAD R3, R0, UR4, R0 ;  /* 0x0000000400037c24 */ /* 0x004fc8000f8e0200 */
[----:B-1----:R-:W-:-:S06]  /*0260*/  IMAD.WIDE.U32 R4, R3, 0x4, R4 ;  /* 0x0000000403047825 */ /* 0x002fcc00078e0004 */
[----:B------:R-:W2:Y:S01]  /*0270*/  LDG.E R4, desc[UR6][R4.64] ;  /* 0x0000000604047981 */ /* 0x000ea2000c1e1900 */
[----:B------:R-:W-:Y:S01]  /*0280*/  BSSY.RECONVERGENT B0, `(.L_x_3) ;  /* 0x000000d000007945 */ /* 0x000fe20003800200 */
[----:B--2---:R-:W-:-:S04]  /*0290*/  IADD3 R3, PT, PT, R4, 0x1800000, RZ ;  /* 0x0180000004037810 */ /* 0x004fc80007ffe0ff */
[----:B------:R-:W-:-:S04]  /*02a0*/  LOP3.LUT R3, R3, 0x7f800000, RZ, 0xc0, !PT ;  /* 0x7f80000003037812 */ /* 0x000fc800078ec0ff */
[----:B------:R-:W-:-:S13]  /*02b0*/  ISETP.GT.U32.AND P0, PT, R3, 0x1ffffff, PT ;  /* 0x01ffffff0300780c */ /* 0x000fda0003f04070 */
[----:B------:R-:W-:Y:S05]  /*02c0*/  @P0 BRA `(.L_x_4) ;  /* 0x0000000000100947 */ /* 0x000fea0003800000 */
[----:B------:R-:W-:-:S07]  /*02d0*/  MOV R6, 0x2f0 ;  /* 0x000002f000067802 */ /* 0x000fce0000000f00 */
[----:B0----5:R-:W-:Y:S05]  /*02e0*/  CALL.REL.NOINC `($__internal_0_$__cuda_sm20_rcp_rn_f32_slowpath) ;  /* 0x0000000800f07944 */ /* 0x021fea0003c00000 */
[----:B------:R-:W-:Y:S01]  /*02f0*/  MOV R3, R5 ;  /* 0x0000000500037202 */ /* 0x000fe20000000f00 */
[----:B------:R-:W-:Y:S06]  /*0300*/  BRA `(.L_x_5) ;  /* 0x0000000000107947 */ /* 0x000fec0003800000 */
.L_x_4:
[----:B------:R-:W1:Y:S02]  /*0310*/  MUFU.RCP R3, R4 ;  /* 0x0000000400037308 */ /* 0x000e640000001000 */
[----:B-1----:R-:W-:-:S04]  /*0320*/  FFMA R5, R4, R3, -1 ;  /* 0xbf80000004057423 */ /* 0x002fc80000000003 */
[----:B------:R-:W-:-:S04]  /*0330*/  FADD.FTZ R6, -R5, -RZ ;  /* 0x800000ff05067221 */ /* 0x000fc80000010100 */
[----:B------:R-:W-:-:S07]  /*0340*/  FFMA R3, R3, R6, R3 ;  /* 0x0000000603037223 */ /* 0x000fce0000000003 */
.L_x_5:
[----:B------:R-:W-:Y:S05]  /*0350*/  BSYNC.RECONVERGENT B0 ;  /* 0x0000000000007941 */ /* 0x000fea0003800200 */
.L_x_3:
[----:B------:R-:W1:Y:S01]  /*0360*/  LDC R9, c[0x0][0x390] ;  /* 0x0000e400ff097b82 */ /* 0x000e620000000800 */
[----:B------:R-:W-:-:S07]  /*0370*/  UMOV UR4, 0x400 ;  /* 0x0000040000047882 */ /* 0x000fce0000000000 */
[----:B------:R-:W2:Y:S01]  /*0380*/  S2UR UR5, SR_CgaCtaId ;  /* 0x00000000000579c3 */ /* 0x000ea20000008800 */
[C---:B-1----:R-:W-:Y:S02]  /*0390*/  LOP3.LUT R5, R9.reuse, 0x7, RZ, 0xc0, !PT ;  /* 0x0000000709057812 */ /* 0x042fe400078ec0ff */
[----:B------:R-:W-:Y:S02]  /*03a0*/  LOP3.LUT R4, R9, 0xf, RZ, 0xc0, !PT ;  /* 0x0000000f09047812 */ /* 0x000fe400078ec0ff */
[----:B------:R-:W-:Y:S02]  /*03b0*/  IADD3 R7, PT, PT, R5, -0x1, RZ ;  /* 0xffffffff05077810 */ /* 0x000fe40007ffe0ff */
[----:B------:R-:W-:Y:S01]  /*03c0*/  IADD3 R6, PT, PT, R4, -0x1, RZ ;  /* 0xffffffff04067810 */ /* 0x000fe20007ffe0ff */
[----:B--2---:R-:W-:Y:S01]  /*03d0*/  ULEA UR4, UR5, UR4, 0x18 ;  /* 0x0000000405047291 */ /* 0x004fe2000f8ec0ff */
[----:B------:R-:W-:Y:S02]  /*03e0*/  ISETP.GE.U32.AND P1, PT, R7, 0x3, PT ;  /* 0x000000030700780c */ /* 0x000fe40003f26070 */
[----:B------:R-:W-:-:S02]  /*03f0*/  LOP3.LUT R7, R9, 0x7ffffff0, RZ, 0xc0, !PT ;  /* 0x7ffffff009077812 */ /* 0x000fc400078ec0ff */
[----:B------:R-:W-:Y:S02]  /*0400*/  ISETP.GE.U32.AND P0, PT, R6, 0x7, PT ;  /* 0x000000070600780c */ /* 0x000fe40003f06070 */
[----:B------:R-:W-:Y:S01]  /*0410*/  LOP3.LUT R8, R9, 0x3, RZ, 0xc0, !PT ;  /* 0x0000000309087812 */ /* 0x000fe200078ec0ff */
[C---:B------:R-:W-:Y:S01]  /*0420*/  IMAD R9, R0.reuse, R9, 0x7 ;  /* 0x0000000700097424 */ /* 0x040fe200078e0209 */
[----:B-----5:R-:W-:Y:S02]  /*0430*/  MOV R6, R2 ;  /* 0x0000000200067202 */ /* 0x020fe40000000f00 */
[----:B------:R-:W-:Y:S02]  /*0440*/  LEA R10, R0, UR4, 0x2 ;  /* 0x00000004000a7c11 */ /* 0x000fe4000f8e10ff */
[----:B------:R-:W-:-:S07]  /*0450*/  IADD3 R11, PT, PT, -R7, RZ, RZ ;  /* 0x000000ff070b7210 */ /* 0x000fce0007ffe1ff */
.L_x_11:
[----:B-1----:R-:W1:Y:S01]  /*0460*/  LDCU UR4, c[0x0][0x390] ;  /* 0x00007200ff0477ac */ /* 0x002e620008000800 */
[----:B------:R-:W-:Y:S01]  /*0470*/  HFMA2 R22, -RZ, RZ, 0, 0 ;  /* 0x00000000ff167431 */ /* 0x000fe200000001ff */
[----:B-1----:R-:W-:-:S09]  /*0480*/  UISETP.GE.AND UP0, UPT, UR4, 0x1, UPT ;  /* 0x000000010400788c */ /* 0x002fd2000bf06270 */
[----:B-----5:R-:W-:Y:S05]  /*0490*/  BRA.U !UP0, `(.L_x_6) ;  /* 0x00000009085c7547 */ /* 0x020fea000b800000 */
[----:B------:R-:W-:Y:S01]  /*04a0*/  UISETP.GE.U32.AND UP0, UPT, UR4, 0x10, UPT ;  /* 0x000000100400788c */ /* 0x000fe2000bf06070 */
[----:B------:R-:W-:-:S08]  /*04b0*/  CS2R R22, SRZ ;  /* 0x0000000000167805 */ /* 0x000fd0000001ff00 */
[----:B------:R-:W-:Y:S05]  /*04c0*/  BRA.U !UP0, `(.L_x_7) ;  /* 0x0000000508207547 */ /* 0x000fea000b800000 */
[----:B------:R-:W-:Y:S01]  /*04d0*/  MOV R22, RZ ;  /* 0x000000ff00167202 */ /* 0x000fe20000000f00 */
[----:B------:R-:W-:Y:S01]  /*04e0*/  IMAD.MOV.U32 R27, RZ, RZ, R9 ;  /* 0x000000ffff1b7224 */ /* 0x000fe200078e0009 */
[----:B------:R-:W-:-:S07]  /*04f0*/  MOV R24, R11 ;  /* 0x0000000b00187202 */ /* 0x000fce0000000f00 */
.L_x_8:
[----:B------:R-:W1:Y:S01]  /*0500*/  LDC.64 R14, c[0x0][0x388] ;  /* 0x0000e200ff0e7b82 */ /* 0x000e620000000a00 */
[C---:B------:R-:W-:Y:S02]  /*0510*/  IADD3 R21, PT, PT, R27.reuse, -0x7, RZ ;  /* 0xfffffff91b157810 */ /* 0x040fe40007ffe0ff */
[C---:B------:R-:W-:Y:S02]  /*0520*/  IADD3 R19, PT, PT, R27.reuse, -0x6, RZ ;  /* 0xfffffffa1b137810 */ /* 0x040fe40007ffe0ff */
[----:B------:R-:W-:Y:S01]  /*0530*/  IADD3 R17, PT, PT, R27, -0x5, RZ ;  /* 0xfffffffb1b117810 */ /* 0x000fe20007ffe0ff */
[----:B-1----:R-:W-:-:S04]  /*0540*/  IMAD.WIDE.U32 R20, R21, 0x4, R14 ;  /* 0x0000000415147825 */ /* 0x002fc800078e000e */
[--C-:B------:R-:W-:Y:S02]  /*0550*/  IMAD.WIDE.U32 R18, R19, 0x4, R14.reuse ;  /* 0x0000000413127825 */ /* 0x100fe400078e000e */
[----:B------:R-:W2:Y:S04]  /*0560*/  LDG.E R21, desc[UR6][R20.64] ;  /* 0x0000000614157981 */ /* 0x000ea8000c1e1900 */
[----:B------:R1:W3:Y:S01]  /*0570*/  LDG.E R18, desc[UR6][R18.64] ;  /* 0x0000000612127981 */ /* 0x0002e2000c1e1900 */
[----:B------:R-:W-:-:S06]  /*0580*/  IMAD.WIDE.U32 R16, R17, 0x4, R14 ;  /* 0x0000000411107825 */ /* 0x000fcc00078e000e */
[----:B------:R3:W4:Y:S01]  /*0590*/  LDG.E R16, desc[UR6][R16.64] ;  /* 0x0000000610107981 */ /* 0x000722000c1e1900 */
[----:B------:R-:W-:-:S05]  /*05a0*/  IADD3 R29, PT, PT, R27, -0x4, RZ ;  /* 0xfffffffc1b1d7810 */ /* 0x000fca0007ffe0ff */
[----:B------:R-:W-:Y:S01]  /*05b0*/  IMAD.WIDE.U32 R28, R29, 0x4, R14 ;  /* 0x000000041d1c7825 */ /* 0x000fe200078e000e */
[----:B-1----:R-:W-:-:S05]  /*05c0*/  IADD3 R19, PT, PT, R27, -0x1, RZ ;  /* 0xffffffff1b137810 */ /* 0x002fca0007ffe0ff */
[----:B------:R-:W5:Y:S01]  /*05d0*/  LDG.E R28, desc[UR6][R28.64] ;  /* 0x000000061c1c7981 */ /* 0x000f62000c1e1900 */
[----:B--2---:R-:W-:Y:S01]  /*05e0*/  FFMA R23, R21, R25, R22 ;  /* 0x0000001915177223 */ /* 0x004fe20000000016 */
[----:B------:R-:W-:-:S03]  /*05f0*/  IADD3 R22, PT, PT, R27, -0x3, RZ ;  /* 0xfffffffd1b167810 */ /* 0x000fc60007ffe0ff */
[----:B---3--:R-:W-:Y:S01]  /*0600*/  FFMA R17, R18, R25, R23 ;  /* 0x0000001912117223 */ /* 0x008fe20000000017 */
[----:B------:R-:W-:Y:S01]  /*0610*/  IADD3 R23, PT, PT, R27, -0x2, RZ ;  /* 0xfffffffe1b177810 */ /* 0x000fe20007ffe0ff */
[----:B------:R-:W-:-:S04]  /*0620*/  IMAD.WIDE.U32 R20, R22, 0x4, R14 ;  /* 0x0000000416147825 */ /* 0x000fc800078e000e */
[--C-:B------:R-:W-:Y:S02]  /*0630*/  IMAD.WIDE.U32 R22, R23, 0x4, R14.reuse ;  /* 0x0000000417167825 */ /* 0x100fe400078e000e */
[----:B------:R-:W2:Y:S02]  /*0640*/  LDG.E R20, desc[UR6][R20.64] ;  /* 0x0000000614147981 */ /* 0x000ea4000c1e1900 */
[----:B------:R-:W-:-:S05]  /*0650*/  IMAD.WIDE.U32 R18, R19, 0x4, R14 ;  /* 0x0000000413127825 */ /* 0x000fca00078e000e */
[----:B------:R1:W3:Y:S04]  /*0660*/  LDG.E R26, desc[UR6][R18.64] ;  /* 0x00000006121a7981 */ /* 0x0002e8000c1e1900 */
[----:B------:R4:W3:Y:S01]  /*0670*/  LDG.E R21, desc[UR6][R22.64] ;  /* 0x0000000616157981 */ /* 0x0008e2000c1e1900 */
[----:B-1----:R-:W-:-:S04]  /*0680*/  IMAD.WIDE.U32 R18, R27, 0x4, R14 ;  /* 0x000000041b127825 */ /* 0x002fc800078e000e */
[----:B----4-:R-:W-:Y:S01]  /*0690*/  FFMA R23, R16, R25, R17 ;  /* 0x0000001910177223 */ /* 0x010fe20000000011 */
[----:B------:R-:W-:Y:S01]  /*06a0*/  VIADD R17, R27, 0x1 ;  /* 0x000000011b117836 */ /* 0x000fe20000000000 */
[----:B------:R1:W4:Y:S03]  /*06b0*/  LDG.E R22, desc[UR6][R18.64] ;  /* 0x0000000612167981 */ /* 0x000326000c1e1900 */
[----:B------:R-:W-:-:S06]  /*06c0*/  IMAD.WIDE.U32 R16, R17, 0x4, R14 ;  /* 0x0000000411107825 */ /* 0x000fcc00078e000e */
[----:B------:R0:W4:Y:S01]  /*06d0*/  LDG.E R16, desc[UR6][R16.64] ;  /* 0x0000000610107981 */ /* 0x000122000c1e1900 */
[----:B-----5:R-:W-:Y:S01]  /*06e0*/  FFMA R29, R28, R25, R23 ;  /* 0x000000191c1d7223 */ /* 0x020fe20000000017 */
[----:B------:R-:W-:-:S05]  /*06f0*/  IADD3 R28, PT, PT, R27, 0x3, RZ ;  /* 0x000000031b1c7810 */ /* 0x000fca0007ffe0ff */
[----:B-1----:R-:W-:Y:S01]  /*0700*/  IMAD.WIDE.U32 R18, R28, 0x4, R14 ;  /* 0x000000041c127825 */ /* 0x002fe200078e000e */
[----:B0-----:R-:W-:-:S04]  /*0710*/  IADD3 R17, PT, PT, R27, 0x4, RZ ;  /* 0x000000041b117810 */ /* 0x001fc80007ffe0ff */
[----:B------:R0:W5:Y:S01]  /*0720*/  LDG.E R28, desc[UR6][R18.64] ;  /* 0x00000006121c7981 */ /* 0x000162000c1e1900 */
[----:B--2---:R-:W-:Y:S01]  /*0730*/  FFMA R20, R20, R25, R29 ;  /* 0x0000001914147223 */ /* 0x004fe2000000001d */
[----:B------:R-:W-:-:S03]  /*0740*/  IADD3 R29, PT, PT, R27, 0x2, RZ ;  /* 0x000000021b1d7810 */ /* 0x000fc60007ffe0ff */
[----:B---3--:R-:W-:Y:S02]  /*0750*/  FFMA R23, R21, R25, R20 ;  /* 0x0000001915177223 */ /* 0x008fe40000000014 */
[----:B------:R-:W-:-:S04]  /*0760*/  IMAD.WIDE.U32 R20, R29, 0x4, R14 ;  /* 0x000000041d147825 */ /* 0x000fc800078e000e */
[-C--:B------:R-:W-:Y:S01]  /*0770*/  FFMA R23, R26, R25.reuse, R23 ;  /* 0x000000191a177223 */ /* 0x080fe20000000017 */
[----:B------:R1:W2:Y:S03]  /*0780*/  LDG.E R29, desc[UR6][R20.64] ;  /* 0x00000006141d7981 */ /* 0x0002a6000c1e1900 */
[----:B----4-:R-:W-:Y:S01]  /*0790*/  FFMA R23, R22, R25, R23 ;  /* 0x0000001916177223 */ /* 0x010fe20000000017 */
[----:B------:R-:W-:-:S03]  /*07a0*/  IADD3 R22, PT, PT, R27, 0x5, RZ ;  /* 0x000000051b167810 */ /* 0x000fc60007ffe0ff */
[----:B------:R-:W-:Y:S01]  /*07b0*/  FFMA R26, R16, R25, R23 ;  /* 0x00000019101a7223 */ /* 0x000fe20000000017 */
[----:B------:R-:W-:Y:S01]  /*07c0*/  IMAD.WIDE.U32 R16, R17, 0x4, R14 ;  /* 0x0000000411107825 */ /* 0x000fe200078e000e */
[----:B------:R-:W-:-:S03]  /*07d0*/  IADD3 R23, PT, PT, R27, 0x6, RZ ;  /* 0x000000061b177810 */ /* 0x000fc60007ffe0ff */
[--C-:B0-----:R-:W-:Y:S02]  /*07e0*/  IMAD.WIDE.U32 R18, R22, 0x4, R14.reuse ;  /* 0x0000000416127825 */ /* 0x101fe400078e000e */
[----:B------:R0:W3:Y:S02]  /*07f0*/  LDG.E R16, desc[UR6][R16.64] ;  /* 0x0000000610107981 */ /* 0x0000e4000c1e1900 */
[--C-:B-1----:R-:W-:Y:S01]  /*0800*/  IMAD.WIDE.U32 R20, R23, 0x4, R14.reuse ;  /* 0x0000000417147825 */ /* 0x102fe200078e000e */
[----:B------:R-:W-:Y:S01]  /*0810*/  IADD3 R23, PT, PT, R27, 0x7, RZ ;  /* 0x000000071b177810 */ /* 0x000fe20007ffe0ff */
[----:B------:R-:W4:Y:S04]  /*0820*/  LDG.E R18, desc[UR6][R18.64] ;  /* 0x0000000612127981 */ /* 0x000f28000c1e1900 */
[----:B------:R-:W-:Y:S01]  /*0830*/  IMAD.WIDE.U32 R22, R23, 0x4, R14 ;  /* 0x0000000417167825 */ /* 0x000fe200078e000e */
[----:B------:R-:W4:Y:S01]  /*0840*/  LDG.E R20, desc[UR6][R20.64] ;  /* 0x0000000614147981 */ /* 0x000f22000c1e1900 */
[----:B0-----:R-:W-:-:S04]  /*0850*/  IADD3 R17, PT, PT, R27, 0x8, RZ ;  /* 0x000000081b117810 */ /* 0x001fc80007ffe0ff */
[----:B------:R-:W4:Y:S01]  /*0860*/  LDG.E R22, desc[UR6][R22.64] ;  /* 0x0000000616167981 */ /* 0x000f22000c1e1900 */
[----:B------:R-:W-:-:S06]  /*0870*/  IMAD.WIDE.U32 R14, R17, 0x4, R14 ;  /* 0x00000004110e7825 */ /* 0x000fcc00078e000e */
[----:B------:R-:W4:Y:S01]  /*0880*/  LDG.E R14, desc[UR6][R14.64] ;  /* 0x000000060e0e7981 */ /* 0x000f22000c1e1900 */
[----:B------:R-:W-:-:S04]  /*0890*/  IADD3 R24, PT, PT, R24, 0x10, RZ ;  /* 0x0000001018187810 */ /* 0x000fc80007ffe0ff */
[----:B------:R-:W-:Y:S01]  /*08a0*/  ISETP.NE.AND P2, PT, R24, RZ, PT ;  /* 0x000000ff1800720c */ /* 0x000fe20003f45270 */
[----:B------:R-:W-:Y:S02]  /*08b0*/  VIADD R27, R27, 0x10 ;  /* 0x000000101b1b7836 */ /* 0x000fe40000000000 */
[----:B--2---:R-:W-:-:S04]  /*08c0*/  FFMA R29, R29, R25, R26 ;  /* 0x000000191d1d7223 */ /* 0x004fc8000000001a */
[----:B-----5:R-:W-:-:S04]  /*08d0*/  FFMA R29, R28, R25, R29 ;  /* 0x000000191c1d7223 */ /* 0x020fc8000000001d */
[----:B---3--:R-:W-:-:S04]  /*08e0*/  FFMA R29, R16, R25, R29 ;  /* 0x00000019101d7223 */ /* 0x008fc8000000001d */
[----:B----4-:R-:W-:-:S04]  /*08f0*/  FFMA R29, R18, R25, R29 ;  /* 0x00000019121d7223 */ /* 0x010fc8000000001d */
[----:B------:R-:W-:-:S04]  /*0900*/  FFMA R29, R20, R25, R29 ;  /* 0x00000019141d7223 */ /* 0x000fc8000000001d */
[----:B------:R-:W-:-:S04]  /*0910*/  FFMA R29, R22, R25, R29 ;  /* 0x00000019161d7223 */ /* 0x000fc8000000001d */
[----:B------:R-:W-:Y:S01]  /*0920*/  FFMA R22, R14, R25, R29 ;  /* 0x000000190e167223 */ /* 0x000fe2000000001d */
[----:B------:R-:W-:Y:S06]  /*0930*/  @P2 BRA `(.L_x_8) ;  /* 0xfffffff800f02947 */ /* 0x000fec000383ffff */
[----:B------:R-:W-:-:S07]  /*0940*/  MOV R23, R7 ;  /* 0x0000000700177202 */ /* 0x000fce0000000f00 */
.L_x_7:
[----:B------:R-:W-:-:S13]  /*0950*/  ISETP.NE.AND P2, PT, R4, RZ, PT ;  /* 0x000000ff0400720c */ /* 0x000fda0003f45270 */
[----:B------:R-:W-:Y:S05]  /*0960*/  @!P2 BRA `(.L_x_6) ;  /* 0x000000040028a947 */ /* 0x000fea0003800000 */
[----:B------:R-:W-:Y:S01]  /*0970*/  ISETP.NE.AND P2, PT, R5, RZ, PT ;  /* 0x000000ff0500720c */ /* 0x000fe20003f45270 */
[----:B------:R-:W-:-:S12]  /*0980*/  @!P0 BRA `(.L_x_9) ;  /* 0x0000000000888947 */ /* 0x000fd80003800000 */
[----:B------:R-:W1:Y:S01]  /*0990*/  LDC.64 R14, c[0x0][0x388] ;  /* 0x0000e200ff0e7b82 */ /* 0x000e620000000a00 */
[----:B------:R-:W-:-:S04]  /*09a0*/  IMAD R21, R0, UR4, R23 ;  /* 0x0000000400157c24 */ /* 0x000fc8000f8e0217 */
[----:B-1----:R-:W-:-:S06]  /*09b0*/  IMAD.WIDE.U32 R28, R21, 0x4, R14 ;  /* 0x00000004151c7825 */ /* 0x002fcc00078e000e */
[----:B------:R-:W2:Y:S01]  /*09c0*/  LDG.E R29, desc[UR6][R28.64] ;  /* 0x000000061c1d7981 */ /* 0x000ea2000c1e1900 */
[C---:B------:R-:W-:Y:S02]  /*09d0*/  IADD3 R27, PT, PT, R21.reuse, 0x1, RZ ;  /* 0x00000001151b7810 */ /* 0x040fe40007ffe0ff */
[----:B------:R-:W-:-:S03]  /*09e0*/  IADD3 R17, PT, PT, R21, 0x2, RZ ;  /* 0x0000000215117810 */ /* 0x000fc60007ffe0ff */
[----:B------:R-:W-:Y:S01]  /*09f0*/  IMAD.WIDE.U32 R26, R27, 0x4, R14 ;  /* 0x000000041b1a7825 */ /* 0x000fe200078e000e */
[----:B------:R-:W-:-:S03]  /*0a00*/  IADD3 R19, PT, PT, R21, 0x3, RZ ;  /* 0x0000000315137810 */ /* 0x000fc60007ffe0ff */
[--C-:B------:R-:W-:Y:S01]  /*0a10*/  IMAD.WIDE.U32 R16, R17, 0x4, R14.reuse ;  /* 0x0000000411107825 */ /* 0x100fe200078e000e */
[----:B------:R-:W-:Y:S01]  /*0a20*/  IADD3 R20, PT, PT, R21, 0x4, RZ ;  /* 0x0000000415147810 */ /* 0x000fe20007ffe0ff */
[----:B------:R-:W3:Y:S02]  /*0a30*/  LDG.E R27, desc[UR6][R26.64] ;  /* 0x000000061a1b7981 */ /* 0x000ee4000c1e1900 */
[--C-:B------:R-:W-:Y:S02]  /*0a40*/  IMAD.WIDE.U32 R18, R19, 0x4, R14.reuse ;  /* 0x0000000413127825 */ /* 0x100fe400078e000e */
[----:B------:R1:W4:Y:S04]  /*0a50*/  LDG.E R24, desc[UR6][R16.64] ;  /* 0x0000000610187981 */ /* 0x000328000c1e1900 */
[----:B------:R-:W5:Y:S01]  /*0a60*/  LDG.E R18, desc[UR6][R18.64] ;  /* 0x0000000612127981 */ /* 0x000f62000c1e1900 */
[----:B-1----:R-:W-:Y:S01]  /*0a70*/  IMAD.WIDE.U32 R16, R20, 0x4, R14 ;  /* 0x0000000414107825 */ /* 0x002fe200078e000e */
[----:B------:R-:W-:-:S02]  /*0a80*/  IADD3 R20, PT, PT, R21, 0x6, RZ ;  /* 0x0000000615147810 */ /* 0x000fc40007ffe0ff */
[----:B------:R-:W-:-:S03]  /*0a90*/  IADD3 R26, PT, PT, R21, 0x7, RZ ;  /* 0x00000007151a7810 */ /* 0x000fc60007ffe0ff */
[----:B------:R-:W5:Y:S01]  /*0aa0*/  LDG.E R16, desc[UR6][R16.64] ;  /* 0x0000000610107981 */ /* 0x000f62000c1e1900 */
[----:B--2---:R-:W-:Y:S01]  /*0ab0*/  FFMA R22, R29, R25, R22 ;  /* 0x000000191d167223 */ /* 0x004fe20000000016 */
[----:B------:R-:W-:Y:S01]  /*0ac0*/  IADD3 R29, PT, PT, R21, 0x5, RZ ;  /* 0x00000005151d7810 */ /* 0x000fe20007ffe0ff */
[----:B------:R-:W-:-:S04]  /*0ad0*/  IMAD.WIDE.U32 R20, R20, 0x4, R14 ;  /* 0x0000000414147825 */ /* 0x000fc800078e000e */
[--C-:B------:R-:W-:Y:S02]  /*0ae0*/  IMAD.WIDE.U32 R28, R29, 0x4, R14.reuse ;  /* 0x000000041d1c7825 */ /* 0x100fe400078e000e */
[----:B------:R-:W2:Y:S02]  /*0af0*/  LDG.E R20, desc[UR6][R20.64] ;  /* 0x0000000614147981 */ /* 0x000ea4000c1e1900 */
[----:B------:R-:W-:Y:S02]  /*0b00*/  IMAD.WIDE.U32 R14, R26, 0x4, R14 ;  /* 0x000000041a0e7825 */ /* 0x000fe400078e000e */
[----:B------:R-:W2:Y:S04]  /*0b10*/  LDG.E R28, desc[UR6][R28.64] ;  /* 0x000000061c1c7981 */ /* 0x000ea8000c1e1900 */
[----:B------:R-:W2:Y:S01]  /*0b20*/  LDG.E R15, desc[UR6][R14.64] ;  /* 0x000000060e0f7981 */ /* 0x000ea2000c1e1900 */
[----:B---3--:R-:W-:-:S04]  /*0b30*/  FFMA R27, R27, R25, R22 ;  /* 0x000000191b1b7223 */ /* 0x008fc80000000016 */
[----:B----4-:R-:W-:-:S04]  /*0b40*/  FFMA R27, R24, R25, R27 ;  /* 0x00000019181b7223 */ /* 0x010fc8000000001b */
[----:B-----5:R-:W-:-:S04]  /*0b50*/  FFMA R27, R18, R25, R27 ;  /* 0x00000019121b7223 */ /* 0x020fc8000000001b */
[----:B------:R-:W-:Y:S01]  /*0b60*/  FFMA R27, R16, R25, R27 ;  /* 0x00000019101b7223 */ /* 0x000fe2000000001b */
[----:B------:R-:W-:-:S03]  /*0b70*/  VIADD R23, R23, 0x8 ;  /* 0x0000000817177836 */ /* 0x000fc60000000000 */
[----:B--2---:R-:W-:-:S04]  /*0b80*/  FFMA R27, R28, R25, R27 ;  /* 0x000000191c1b7223 */ /* 0x004fc8000000001b */
[----:B------:R-:W-:-:S04]  /*0b90*/  FFMA R22, R20, R25, R27 ;  /* 0x0000001914167223 */ /* 0x000fc8000000001b */
[----:B------:R-:W-:-:S07]  /*0ba0*/  FFMA R22, R15, R25, R22 ;  /* 0x000000190f167223 */ /* 0x000fce0000000016 */
.L_x_9:
[----:B------:R-:W-:Y:S05]  /*0bb0*/  @!P2 BRA `(.L_x_6) ;  /* 0x000000000094a947 */ /* 0x000fea0003800000 */
[----:B------:R-:W-:Y:S01]  /*0bc0*/  ISETP.NE.AND P2, PT, R8, RZ, PT ;  /* 0x000000ff0800720c */ /* 0x000fe20003f45270 */
[----:B------:R-:W-:-:S12]  /*0bd0*/  @!P1 BRA `(.L_x_10) ;  /* 0x0000000000489947 */ /* 0x000fd80003800000 */
[----:B------:R-:W1:Y:S01]  /*0be0*/  LDC.64 R18, c[0x0][0x388] ;  /* 0x0000e200ff127b82 */ /* 0x000e620000000a00 */
[----:B------:R-:W-:-:S05]  /*0bf0*/  IMAD R15, R0, UR4, R23 ;  /* 0x00000004000f7c24 */ /* 0x000fca000f8e0217 */
[C---:B------:R-:W-:Y:S02]  /*0c00*/  IADD3 R17, PT, PT, R15.reuse, 0x1, RZ ;  /* 0x000000010f117810 */ /* 0x040fe40007ffe0ff */
[C---:B------:R-:W-:Y:S02]  /*0c10*/  IADD3 R27, PT, PT, R15.reuse, 0x2, RZ ;  /* 0x000000020f1b7810 */ /* 0x040fe40007ffe0ff */
[C---:B------:R-:W-:Y:S01]  /*0c20*/  IADD3 R29, PT, PT, R15.reuse, 0x3, RZ ;  /* 0x000000030f1d7810 */ /* 0x040fe20007ffe0ff */
[----:B-1----:R-:W-:-:S04]  /*0c30*/  IMAD.WIDE.U32 R20, R15, 0x4, R18 ;  /* 0x000000040f147825 */ /* 0x002fc800078e0012 */
[--C-:B------:R-:W-:Y:S02]  /*0c40*/  IMAD.WIDE.U32 R16, R17, 0x4, R18.reuse ;  /* 0x0000000411107825 */ /* 0x100fe400078e0012 */
[----:B------:R-:W2:Y:S02]  /*0c50*/  LDG.E R21, desc[UR6][R20.64] ;  /* 0x0000000614157981 */ /* 0x000ea4000c1e1900 */
[--C-:B------:R-:W-:Y:S02]  /*0c60*/  IMAD.WIDE.U32 R14, R27, 0x4, R18.reuse ;  /* 0x000000041b0e7825 */ /* 0x100fe400078e0012 */
[----:B------:R-:W3:Y:S02]  /*0c70*/  LDG.E R17, desc[UR6][R16.64] ;  /* 0x0000000610117981 */ /* 0x000ee4000c1e1900 */
[----:B------:R-:W-:Y:S02]  /*0c80*/  IMAD.WIDE.U32 R18, R29, 0x4, R18 ;  /* 0x000000041d127825 */ /* 0x000fe400078e0012 */
[----:B------:R-:W4:Y:S04]  /*0c90*/  LDG.E R15, desc[UR6][R14.64] ;  /* 0x000000060e0f7981 */ /* 0x000f28000c1e1900 */
[----:B------:R-:W5:Y:S01]  /*0ca0*/  LDG.E R19, desc[UR6][R18.64] ;  /* 0x0000000612137981 */ /* 0x000f62000c1e1900 */
[----:B------:R-:W-:Y:S01]  /*0cb0*/  IADD3 R23, PT, PT, R23, 0x4, RZ ;  /* 0x0000000417177810 */ /* 0x000fe20007ffe0ff */
[----:B--2---:R-:W-:-:S04]  /*0cc0*/  FFMA R22, R21, R25, R22 ;  /* 0x0000001915167223 */ /* 0x004fc80000000016 */
[----:B---3--:R-:W-:-:S04]  /*0cd0*/  FFMA R22, R17, R25, R22 ;  /* 0x0000001911167223 */ /* 0x008fc80000000016 */
[----:B----4-:R-:W-:-:S04]  /*0ce0*/  FFMA R22, R15, R25, R22 ;  /* 0x000000190f167223 */ /* 0x010fc80000000016 */
[----:B-----5:R-:W-:-:S07]  /*0cf0*/  FFMA R22, R19, R25, R22 ;  /* 0x0000001913167223 */ /* 0x020fce0000000016 */
.L_x_10:
[----:B------:R-:W-:Y:S05]  /*0d00*/  @!P2 BRA `(.L_x_6) ;  /* 0x000000000040a947 */ /* 0x000fea0003800000 */
[----:B------:R-:W1:Y:S01]  /*0d10*/  LDC.64 R14, c[0x0][0x388] ;  /* 0x0000e200ff0e7b82 */ /* 0x000e620000000a00 */
[----:B------:R-:W-:-:S04]  /*0d20*/  IMAD R19, R0, UR4, R23 ;  /* 0x0000000400137c24 */ /* 0x000fc8000f8e0217 */
[----:B-1----:R-:W-:-:S06]  /*0d30*/  IMAD.WIDE.U32 R16, R19, 0x4, R14 ;  /* 0x0000000413107825 */ /* 0x002fcc00078e000e */
[----:B------:R-:W2:Y:S01]  /*0d40*/  LDG.E R17, desc[UR6][R16.64] ;  /* 0x0000000610117981 */ /* 0x000ea2000c1e1900 */
[----:B------:R-:W-:Y:S01]  /*0d50*/  ISETP.NE.AND P2, PT, R8, 0x1, PT ;  /* 0x000000010800780c */ /* 0x000fe20003f45270 */
[----:B--2---:R-:W-:-:S12]  /*0d60*/  FFMA R22, R17, R25, R22 ;  /* 0x0000001911167223 */ /* 0x004fd80000000016 */
[----:B------:R-:W-:Y:S05]  /*0d70*/  @!P2 BRA `(.L_x_6) ;  /* 0x000000000024a947 */ /* 0x000fea0003800000 */
[----:B------:R-:W-:Y:S02]  /*0d80*/  ISETP.NE.AND P2, PT, R8, 0x2, PT ;  /* 0x000000020800780c */ /* 0x000fe40003f45270 */
[----:B------:R-:W-:-:S05]  /*0d90*/  IADD3 R17, PT, PT, R19, 0x1, RZ ;  /* 0x0000000113117810 */ /* 0x000fca0007ffe0ff */
[----:B------:R-:W-:-:S06]  /*0da0*/  IMAD.WIDE.U32 R16, R17, 0x4, R14 ;  /* 0x0000000411107825 */ /* 0x000fcc00078e000e */
[----:B------:R-:W-:Y:S01]  /*0db0*/  @P2 IADD3 R19, PT, PT, R19, 0x2, RZ ;  /* 0x0000000213132810 */ /* 0x000fe20007ffe0ff */
[----:B------:R-:W2:Y:S04]  /*0dc0*/  LDG.E R17, desc[UR6][R16.64] ;  /* 0x0000000610117981 */ /* 0x000ea8000c1e1900 */
[----:B------:R-:W-:-:S06]  /*0dd0*/  @P2 IMAD.WIDE.U32 R14, R19, 0x4, R14 ;  /* 0x00000004130e2825 */ /* 0x000fcc00078e000e */
[----:B------:R-:W3:Y:S01]  /*0de0*/  @P2 LDG.E R15, desc[UR6][R14.64] ;  /* 0x000000060e0f2981 */ /* 0x000ee2000c1e1900 */
[----:B--2---:R-:W-:-:S04]  /*0df0*/  FFMA R22, R17, R25, R22 ;  /* 0x0000001911167223 */ /* 0x004fc80000000016 */
[----:B---3--:R-:W-:-:S07]  /*0e00*/  @P2 FFMA R22, R15, R25, R22 ;  /* 0x000000190f162223 */ /* 0x008fce0000000016 */
.L_x_6:
[----:B------:R-:W1:Y:S02]  /*0e10*/  F2I.TRUNC.NTZ R22, R22 ;  /* 0x0000001600167305 */ /* 0x000e64000020f100 */
[----:B-1----:R-:W-:-:S05]  /*0e20*/  I2FP.F32.S32 R15, R22 ;  /* 0x00000016000f7245 */ /* 0x002fca0000201400 */
[----:B------:R-:W-:-:S04]  /*0e30*/  FADD R6, -R15, R6 ;  /* 0x000000060f067221 */ /* 0x000fc80000000100 */
[----:B------:R-:W-:-:S04]  /*0e40*/  FMUL R25, R6, R3 ;  /* 0x0000000306197220 */ /* 0x000fc80000400000 */
[----:B------:R-:W-:-:S04]  /*0e50*/  FADD R6, R2, -R25 ;  /* 0x8000001902067221 */ /* 0x000fc80000000000 */
[----:B------:R-:W-:-:S05]  /*0e60*/  FADD R15, |R6|, -RZ ;  /* 0x800000ff060f7221 */ /* 0x000fca0000000200 */
[----:B------:R1:W-:Y:S01]  /*0e70*/  STS [R10], R15 ;  /* 0x0000000f0a007388 */ /* 0x0003e20000000800 */
[----:B------:R-:W-:Y:S06]  /*0e80*/  BAR.SYNC.DEFER_BLOCKING 0x0 ;  /* 0x0000000000007b1d */ /* 0x000fec0000010000 */
[----:B------:R1:W5:Y:S01]  /*0e90*/  LDG.E R6, desc[UR6][R12.64] ;  /* 0x000000060c067981 */ /* 0x000362000c1e1900 */
[----:B------:R-:W-:Y:S05]  /*0ea0*/  BRA `(.L_x_11) ;  /* 0xfffffff4006c7947 */ /* 0x000fea000383ffff */
        .weak           $__internal_0_$__cuda_sm20_rcp_rn_f32_slowpath
        .type           $__internal_0_$__cuda_sm20_rcp_rn_f32_slowpath,@function
        .size           $__internal_0_$__cuda_sm20_rcp_rn_f32_slowpath,(.L_x_17 - $__internal_0_$__cuda_sm20_rcp_rn_f32_slowpath)
$__internal_0_$__cuda_sm20_rcp_rn_f32_slowpath:
[----:B------:R-:W-:Y:S01]  /*0eb0*/  SHF.L.U32 R3, R4, 0x1, RZ ;  /* 0x0000000104037819 */ /* 0x000fe200000006ff */
[----:B------:R-:W-:Y:S03]  /*0ec0*/  BSSY.RECONVERGENT B1, `(.L_x_12) ;  /* 0x0000031000017945 */ /* 0x000fe60003800200 */
[----:B------:R-:W-:Y:S02]  /*0ed0*/  SHF.R.U32.HI R5, RZ, 0x18, R3 ;  /* 0x00000018ff057819 */ /* 0x000fe40000011603 */
[----:B------:R-:W-:Y:S02]  /*0ee0*/  MOV R3, R4 ;  /* 0x0000000400037202 */ /* 0x000fe40000000f00 */
[----:B------:R-:W-:-:S13]  /*0ef0*/  ISETP.NE.U32.AND P0, PT, R5, RZ, PT ;  /* 0x000000ff0500720c */ /* 0x000fda0003f05070 */
[----:B------:R-:W-:Y:S05]  /*0f00*/  @P0 BRA `(.L_x_13) ;  /* 0x0000000000280947 */ /* 0x000fea0003800000 */
[----:B------:R-:W-:-:S05]  /*0f10*/  IMAD.SHL.U32 R4, R3, 0x2, RZ ;  /* 0x0000000203047824 */ /* 0x000fca00078e00ff */
[----:B------:R-:W-:-:S13]  /*0f20*/  ISETP.NE.AND P0, PT, R4, RZ, PT ;  /* 0x000000ff0400720c */ /* 0x000fda0003f05270 */
[----:B------:R-:W-:Y:S01]  /*0f30*/  @P0 FFMA R7, R3, 1.84467440737095516160e+19, RZ ;  /* 0x5f80000003070823 */ /* 0x000fe200000000ff */
[----:B------:R-:W-:Y:S08]  /*0f40*/  @!P0 MUFU.RCP R5, R3 ;  /* 0x0000000300058308 */ /* 0x000ff00000001000 */
[----:B------:R-:W0:Y:S02]  /*0f50*/  @P0 MUFU.RCP R4, R7 ;  /* 0x0000000700040308 */ /* 0x000e240000001000 */
[----:B0-----:R-:W-:-:S04]  /*0f60*/  @P0 FFMA R8, R7, R4, -1 ;  /* 0xbf80000007080423 */ /* 0x001fc80000000004 */
[----:B------:R-:W-:-:S04]  /*0f70*/  @P0 FADD.FTZ R9, -R8, -RZ ;  /* 0x800000ff08090221 */ /* 0x000fc80000010100 */
[----:B------:R-:W-:-:S04]  /*0f80*/  @P0 FFMA R4, R4, R9, R4 ;  /* 0x0000000904040223 */ /* 0x000fc80000000004 */
[----:B------:R-:W-:Y:S01]  /*0f90*/  @P0 FFMA R5, R4, 1.84467440737095516160e+19, RZ ;  /* 0x5f80000004050823 */ /* 0x000fe200000000ff */
[----:B------:R-:W-:Y:S06]  /*0fa0*/  BRA `(.L_x_14) ;  /* 0x0000000000887947 */ /* 0x000fec0003800000 */
.L_x_13:
[----:B------:R-:W-:-:S04]  /*0fb0*/  IADD3 R4, PT, PT, R5, -0xfd, RZ ;  /* 0xffffff0305047810 */ /* 0x000fc80007ffe0ff */
[----:B------:R-:W-:-:S13]  /*0fc0*/  ISETP.GT.U32.AND P0, PT, R4, 0x1, PT ;  /* 0x000000010400780c */ /* 0x000fda0003f04070 */
[----:B------:R-:W-:Y:S05]  /*0fd0*/  @P0 BRA `(.L_x_15) ;  /* 0x0000000000780947 */ /* 0x000fea0003800000 */
[----:B------:R-:W-:Y:S01]  /*0fe0*/  LOP3.LUT R7, R3, 0x7fffff, RZ, 0xc0, !PT ;  /* 0x007fffff03077812 */ /* 0x000fe200078ec0ff */
[----:B------:R-:W-:-:S03]  /*0ff0*/  HFMA2 R11, -RZ, RZ, 0, 1.78813934326171875e-07 ;  /* 0x00000003ff0b7431 */ /* 0x000fc600000001ff */
[----:B------:R-:W-:-:S04]  /*1000*/  LOP3.LUT R7, R7, 0x3f800000, RZ, 0xfc, !PT ;  /* 0x3f80000007077812 */ /* 0x000fc800078efcff */
[----:B------:R-:W0:Y:S01]  /*1010*/  MUFU.RCP R8, R7 ;  /* 0x0000000700087308 */ /* 0x000e220000001000 */
[----:B------:R-:W-:Y:S01]  /*1020*/  SHF.L.U32 R14, R11, R4, RZ ;  /* 0x000000040b0e7219 */ /* 0x000fe200000006ff */
[----:B0-----:R-:W-:-:S04]  /*1030*/  FFMA R9, R7, R8, -1 ;  /* 0xbf80000007097423 */ /* 0x001fc80000000008 */
[----:B------:R-:W-:-:S04]  /*1040*/  FADD.FTZ R9, -R9, -RZ ;  /* 0x800000ff09097221 */ /* 0x000fc80000010100 */
[CCC-:B------:R-:W-:Y:S01]  /*1050*/  FFMA.RM R10, R8.reuse, R9.reuse, R8.reuse ;  /* 0x00000009080a7223 */ /* 0x1c0fe20000004008 */
[----:B------:R-:W-:-:S04]  /*1060*/  FFMA.RP R9, R8, R9, R8 ;  /* 0x0000000908097223 */ /* 0x000fc80000008008 */
[C---:B------:R-:W-:Y:S02]  /*1070*/  LOP3.LUT R8, R10.reuse, 0x7fffff, RZ, 0xc0, !PT ;  /* 0x007fffff0a087812 */ /* 0x040fe400078ec0ff */
[----:B------:R-:W-:Y:S02]  /*1080*/  FSETP.NEU.FTZ.AND P0, PT, R10, R9, PT ;  /* 0x000000090a00720b */ /* 0x000fe40003f1d000 */
[----:B------:R-:W-:Y:S02]  /*1090*/  LOP3.LUT R9, R8, 0x800000, RZ, 0xfc, !PT ;  /* 0x0080000008097812 */ /* 0x000fe400078efcff */
[----:B------:R-:W-:Y:S02]  /*10a0*/  SEL R8, RZ, 0xffffffff, !P0 ;  /* 0xffffffffff087807 */ /* 0x000fe40004000000 */
[----:B------:R-:W-:Y:S02]  /*10b0*/  LOP3.LUT R7, R14, R9, RZ, 0xc0, !PT ;  /* 0x000000090e077212 */ /* 0x000fe400078ec0ff */
[----:B------:R-:W-:-:S02]  /*10c0*/  IADD3 R8, PT, PT, -R8, RZ, RZ ;  /* 0x000000ff08087210 */ /* 0x000fc40007ffe1ff */
[-C--:B------:R-:W-:Y:S02]  /*10d0*/  SHF.R.U32.HI R7, RZ, R4.reuse, R7 ;  /* 0x00000004ff077219 */ /* 0x080fe40000011607 */
[----:B------:R-:W-:Y:S02]  /*10e0*/  LOP3.LUT P1, RZ, R8, R4, R9, 0xf8, !PT ;  /* 0x0000000408ff7212 */ /* 0x000fe4000782f809 */
[C---:B------:R-:W-:Y:S02]  /*10f0*/  LOP3.LUT P0, RZ, R7.reuse, 0x1, RZ, 0xc0, !PT ;  /* 0x0000000107ff7812 */ /* 0x040fe4000780c0ff */
[----:B------:R-:W-:-:S04]  /*1100*/  LOP3.LUT P2, RZ, R7, 0x2, RZ, 0xc0, !PT ;  /* 0x0000000207ff7812 */ /* 0x000fc8000784c0ff */
[----:B------:R-:W-:Y:S02]  /*1110*/  PLOP3.LUT P0, PT, P0, P1, P2, 0xe0, 0x0 ;  /* 0x000000000000781c */ /* 0x000fe40000703c20 */
[----:B------:R-:W-:Y:S02]  /*1120*/  LOP3.LUT P1, RZ, R3, 0x7fffff, RZ, 0xc0, !PT ;  /* 0x007fffff03ff7812 */ /* 0x000fe4000782c0ff */
[----:B------:R-:W-:-:S04]  /*1130*/  SEL R4, RZ, 0x1, !P0 ;  /* 0x00000001ff047807 */ /* 0x000fc80004000000 */
[----:B------:R-:W-:-:S04]  /*1140*/  IADD3 R4, PT, PT, -R4, RZ, RZ ;  /* 0x000000ff04047210 */ /* 0x000fc80007ffe1ff */
[----:B------:R-:W-:Y:S02]  /*1150*/  ISETP.GE.AND P0, PT, R4, RZ, PT ;  /* 0x000000ff0400720c */ /* 0x000fe40003f06270 */
[----:B------:R-:W-:-:S04]  /*1160*/  IADD3 R4, PT, PT, R5, -0xfc, RZ ;  /* 0xffffff0405047810 */ /* 0x000fc80007ffe0ff */
[----:B------:R-:W-:-:S07]  /*1170*/  SHF.R.U32.HI R4, RZ, R4, R9 ;  /* 0x00000004ff047219 */ /* 0x000fce0000011609 */
[----:B------:R-:W-:-:S04]  /*1180*/  @!P0 IADD3 R4, PT, PT, R4, 0x1, RZ ;  /* 0x0000000104048810 */ /* 0x000fc80007ffe0ff */
[----:B------:R-:W-:-:S04]  /*1190*/  @!P1 SHF.L.U32 R4, R4, 0x1, RZ ;  /* 0x0000000104049819 */ /* 0x000fc800000006ff */
[----:B------:R-:W-:Y:S01]  /*11a0*/  LOP3.LUT R5, R4, 0x80000000, R3, 0xf8, !PT ;  /* 0x8000000004057812 */ /* 0x000fe200078ef803 */
[----:B------:R-:W-:Y:S06]  /*11b0*/  BRA `(.L_x_14) ;  /* 0x0000000000047947 */ /* 0x000fec0003800000 */
.L_x_15:
[----:B------:R0:W1:Y:S02]  /*11c0*/  MUFU.RCP R5, R3 ;  /* 0x0000000300057308 */ /* 0x0000640000001000 */
.L_x_14:
[----:B------:R-:W-:Y:S05]  /*11d0*/  BSYNC.RECONVERGENT B1 ;  /* 0x0000000000017941 */ /* 0x000fea0003800200 */
.L_x_12:
[----:B------:R-:W-:-:S04]  /*11e0*/  MOV R7, 0x0 ;  /* 0x0000000000077802 */ /* 0x000fc80000000f00 */
[----:B01----:R-:W-:Y:S05]  /*11f0*/  RET.REL.NODEC R6 `(_Z10heatKernelPfS_jjff) ;  /* 0xffffffec06807950 */ /* 0x003fea0003c3ffff */
.L_x_16:
        /* <DEDUP_REMOVED lines=16> */
.L_x_17:


//--------------------- .nv.shared._ZN3cub18CUB_300001_SM_10006detail11EmptyKernelIvEEvv --------------------------
	.section	.nv.shared._ZN3cub18CUB_300001_SM_10006detail11EmptyKernelIvEEvv,"aw",@nobits
	.sectionflags	@""
	.align	16
	.zero		1024


//--------------------- .nv.shared.reserved.0     --------------------------
	.section	.nv.shared.reserved.0,"aw",@nobits
	.weak		__nv_reservedSMEM_offset_0_alias
	.size		__nv_reservedSMEM_offset_0_alias, 0, 64
	.other		__nv_reservedSMEM_offset_0_alias,@"STO_CUDA_RESERVED_SHARED STV_DEFAULT"
__nv_reservedSMEM_offset_0_alias:
	.zero		0
	.zero		64


//--------------------- .nv.global                --------------------------
	.section	.nv.global,"aw",@nobits
.nv.global:
	.type		_ZN34_INTERNAL_6faab100_4_k_cu_60ab36836thrust24THRUST_300001_SM_1000_NS3seqE,@object
	.size		_ZN34_INTERNAL_6faab100_4_k_cu_60ab36836thrust24THRUST_300001_SM_1000_NS3seqE,(_ZN34_INTERNAL_6faab100_4_k_cu_60ab36834cuda3std3__48in_placeE - _ZN34_INTERNAL_6faab100_4_k_cu_60ab36836thrust24THRUST_300001_SM_1000_NS3seqE)
_ZN34_INTERNAL_6faab100_4_k_cu_60ab36836thrust24THRUST_300001_SM_1000_NS3seqE:
	.zero		1
	.type		_ZN34_INTERNAL_6faab100_4_k_cu_60ab36834cuda3std3__48in_placeE,@object
	.size		_ZN34_INTERNAL_6faab100_4_k_cu_60ab36834cuda3std3__48in_placeE,(_ZN34_INTERNAL_6faab100_4_k_cu_60ab36834cuda3std6ranges3__45__cpo4sizeE - _ZN34_INTERNAL_6faab100_4_k_cu_60ab36834cuda3std3__48in_placeE)
_ZN34_INTERNAL_6faab100_4_k_cu_60ab36834cuda3std3__48in_placeE:
	.zero		1
	.type		_ZN34_INTERNAL_6faab100_4_k_cu_60ab36834cuda3std6ranges3__45__cpo4sizeE,@object
	.size		_ZN34_INTERNAL_6faab100_4_k_cu_60ab36834cuda3std6ranges3__45__cpo4sizeE,(_ZN34_INTERNAL_6faab100_4_k_cu_60ab36836thrust24THRUST_300001_SM_1000_NS12placeholders2_3E - _ZN34_INTERNAL_6faab100_4_k_cu_60ab36834cuda3std6ranges3__45__cpo4sizeE)
_ZN34_INTERNAL_6faab100_4_k_cu_60ab36834cuda3std6ranges3__45__cpo4sizeE:
	.zero		1
	.type		_ZN34_INTERNAL_6faab100_4_k_cu_60ab36836thrust24THRUST_300001_SM_1000_NS12placeholders2_3E,@object
	.size		_ZN34_INTERNAL_6faab100_4_k_cu_60ab36836thrust24THRUST_300001_SM_1000_NS12placeholders2_3E,(_ZN34_INTERNAL_6faab100_4_k_cu_60ab36834cuda3std3__45__cpo6cbeginE - _ZN34_INTERNAL_6faab100_4_k_cu_60ab36836thrust24THRUST_300001_SM_1000_NS12placeholders2_3E)
_ZN34_INTERNAL_6faab100_4_k_cu_60ab36836thrust24THRUST_300001_SM_1000_NS12placeholders2_3E:
	.zero		1
	.type		_ZN34_INTERNAL_6faab100_4_k_cu_60ab36834cuda3std3__45__cpo6cbeginE,@object
	.size		_ZN34_INTERNAL_6faab100_4_k_cu_60ab36834cuda3std3__45__cpo6cbeginE,(_ZN34_INTERNAL_6faab100_4_k_cu_60ab36834cuda3std6ranges3__45__cpo6cbeginE - _ZN34_INTERNAL_6faab100_4_k_cu_60ab36834cuda3std3__45__cpo6cbeginE)
_ZN34_INTERNAL_6faab100_4_k_cu_60ab36834cuda3std3__45__cpo6cbeginE:
	.zero		1
	.type		_ZN34_INTERNAL_6faab100_4_k_cu_60ab36834cuda3std6ranges3__45__cpo6cbeginE,@object
	.size		_ZN34_INTERNAL_6faab100_4_k_cu_60ab36834cuda3std6ranges3__45__cpo6cbeginE,(_ZN34_INTERNAL_6faab100_4_k_cu_60ab36836thrust24THRUST_300001_SM_1000_NS12placeholders2_7E - _ZN34_INTERNAL_6faab100_4_k_cu_60ab36834cuda3std6ranges3__45__cpo6cbeginE)
_ZN34_INTERNAL_6faab100_4_k_cu_60ab36834cuda3std6ranges3__45__cpo6cbeginE:
	.zero		1
	.type		_ZN34_INTERNAL_6faab100_4_k_cu_60ab36836thrust24THRUST_300001_SM_1000_NS12placeholders2_7E,@object
	.size		_ZN34_INTERNAL_6faab100_4_k_cu_60ab36836thrust24THRUST_300001_SM_1000_NS12placeholders2_7E,(_ZN34_INTERNAL_6faab100_4_k_cu_60ab36834cuda3std3__45__cpo7crbeginE - _ZN34_INTERNAL_6faab100_4_k_cu_60ab36836thrust24THRUST_300001_SM_1000_NS12placeholders2_7E)
_ZN34_INTERNAL_6faab100_4_k_cu_60ab36836thrust24THRUST_300001_SM_1000_NS12placeholders2_7E:
	.zero		1
	.type		_ZN34_INTERNAL_6faab100_4_k_cu_60ab36834cuda3std3__45__cpo7crbeginE,@object
	.size		_ZN34_INTERNAL_6faab100_4_k_cu_60ab36834cuda3std3__45__cpo7crbeginE,(_ZN34_INTERNAL_6faab100_4_k_cu_60ab36834cuda3std6ranges3__45__cpo4nextE - _ZN34_INTERNAL_6faab100_4_k_cu_60ab36834cuda3std3__45__cpo7crbeginE)
_ZN34_INTERNAL_6faab100_4_k_cu_60ab36834cuda3std3__45__cpo7crbeginE:
	.zero		1
	.type		_ZN34_INTERNAL_6faab100_4_k_cu_60ab36834cuda3std6ranges3__45__cpo4nextE,@object
	.size		_ZN34_INTERNAL_6faab100_4_k_cu_60ab36834cuda3std6ranges3__45__cpo4nextE,(_ZN34_INTERNAL_6faab100_4_k_cu_60ab36834cuda3std6ranges3__45__cpo4swapE - _ZN34_INTERNAL_6faab100_4_k_cu_60ab36834cuda3std6ranges3__45__cpo4nextE)
_ZN34_INTERNAL_6faab100_4_k_cu_60ab36834cuda3std6ranges3__45__cpo4nextE:
	.zero		1
	.type		_ZN34_INTERNAL_6faab100_4_k_cu_60ab36834cuda3std6ranges3__45__cpo4swapE,@object
	.size		_ZN34_INTERNAL_6faab100_4_k_cu_60ab36834cuda3std6ranges3__45__cpo4swapE,(_ZN34_INTERNAL_6faab100_4_k_cu_60ab36836thrust24THRUST_300001_SM_1000_NS8cuda_cub10par_nosyncE - _ZN34_INTERNAL_6faab100_4_k_cu_60ab36834cuda3std6ranges3__45__cpo4swapE)
_ZN34_INTERNAL_6faab100_4_k_cu_60ab36834cuda3std6ranges3__45__cpo4swapE:
	.zero		1
	.type		_ZN34_INTERNAL_6faab100_4_k_cu_60ab36836thrust24THRUST_300001_SM_1000_NS8cuda_cub10par_nosyncE,@object
	.size		_ZN34_INTERNAL_6faab100_4_k_cu_60ab36836thrust24THRUST_300001_SM_1000_NS8cuda_cub10par_nosyncE,(_ZN34_INTERNAL_6faab100_4_k_cu_60ab36836thrust24THRUST_300001_SM_1000_NS12placeholders2_9E - _ZN34_INTERNAL_6faab100_4_k_cu_60ab36836thrust24THRUST_300001_SM_1000_NS8cuda_cub10par_nosyncE)
_ZN34_INTERNAL_6faab100_4_k_cu_60ab36836thrust24THRUST_300001_SM_1000_NS8cuda_cub10par_nosyncE:
	.zero		1
	.type		_ZN34_INTERNAL_6faab100_4_k_cu_60ab36836thrust24THRUST_300001_SM_1000_NS12placeholders2_9E,@object
	.size		_ZN34_INTERNAL_6faab100_4_k_cu_60ab36836thrust24THRUST_300001_SM_1000_NS12placeholders2_9E,(_ZN34_INTERNAL_6faab100_4_k_cu_60ab36834cuda3std3__436_GLOBAL__N__6faab100_4_k_cu_60ab36836ignoreE - _ZN34_INTERNAL_6faab100_4_k_cu_60ab36836thrust24THRUST_300001_SM_1000_NS12placeholders2_9E)
_ZN34_INTERNAL_6faab100_4_k_cu_60ab36836thrust24THRUST_300001_SM_1000_NS12placeholders2_9E:
	.zero		1
	.type		_ZN34_INTERNAL_6faab100_4_k_cu_60ab36834cuda3std3__436_GLOBAL__N__6faab100_4_k_cu_60ab36836ignoreE,@object
	.size		_ZN34_INTERNAL_6faab100_4_k_cu_60ab36834cuda3std3__436_GLOBAL__N__6faab100_4_k_cu_60ab36836ignoreE,(_ZN34_INTERNAL_6faab100_4_k_cu_60ab36834cuda3std6ranges3__45__cpo4dataE - _ZN34_INTERNAL_6faab100_4_k_cu_60ab36834cuda3std3__436_GLOBAL__N__6faab100_4_k_cu_60ab36836ignoreE)
_ZN34_INTERNAL_6faab100_4_k_cu_60ab36834cuda3std3__436_GLOBAL__N__6faab100_4_k_cu_60ab36836ignoreE:
	.zero		1
	.type		_ZN34_INTERNAL_6faab100_4_k_cu_60ab36834cuda3std6ranges3__45__cpo4dataE,@object
	.size		_ZN34_INTERNAL_6faab100_4_k_cu_60ab36834cuda3std6ranges3__45__cpo4dataE,(_ZN34_INTERNAL_6faab100_4_k_cu_60ab36836thrust24THRUST_300001_SM_1000_NS12placeholders2_1E - _ZN34_INTERNAL_6faab100_4_k_cu_60ab36834cuda3std6ranges3__45__cpo4dataE)
_ZN34_INTERNAL_6faab100_4_k_cu_60ab36834cuda3std6ranges3__45__cpo4dataE:
	.zero		1
	.type		_ZN34_INTERNAL_6faab100_4_k_cu_60ab36836thrust24THRUST_300001_SM_1000_NS12placeholders2_1E,@object
	.size		_ZN34_INTERNAL_6faab100_4_k_cu_60ab36836thrust24THRUST_300001_SM_1000_NS12placeholders2_1E,(_ZN34_INTERNAL_6faab100_4_k_cu_60ab36834cuda3std3__45__cpo5beginE - _ZN34_INTERNAL_6faab100_4_k_cu_60ab36836thrust24THRUST_300001_SM_1000_NS12placeholders2_1E)
_ZN34_INTERNAL_6faab100_4_k_cu_60ab36836thrust24THRUST_300001_SM_1000_NS12placeholders2_1E:
	.zero		1
	.type		_ZN34_INTERNAL_6faab100_4_k_cu_60ab36834cuda3std3__45__cpo5beginE,@object
	.size		_ZN34_INTERNAL_6faab100_4_k_cu_60ab36834cuda3std3__45__cpo5beginE,(_ZN34_INTERNAL_6faab100_4_k_cu_60ab36834cuda3std6ranges3__45__cpo5beginE - _ZN34_INTERNAL_6faab100_4_k_cu_60ab36834cuda3std3__45__cpo5beginE)
_ZN34_INTERNAL_6faab100_4_k_cu_60ab36834cuda3std3__45__cpo5beginE:
	.zero		1
	.type		_ZN34_INTERNAL_6faab100_4_k_cu_60ab36834cuda3std6ranges3__45__cpo5beginE,@object
	.size		_ZN34_INTERNAL_6faab100_4_k_cu_60ab36834cuda3std6ranges3__45__cpo5beginE,(_ZN34_INTERNAL_6faab100_4_k_cu_60ab36836thrust24THRUST_300001_SM_1000_NS12placeholders2_5E - _ZN34_INTERNAL_6faab100_4_k_cu_60ab36834cuda3std6ranges3__45__cpo5beginE)
_ZN34_INTERNAL_6faab100_4_k_cu_60ab36834cuda3std6ranges3__45__cpo5beginE:
	.zero		1
	.type		_ZN34_INTERNAL_6faab100_4_k_cu_60ab36836thrust24THRUST_300001_SM_1000_NS12placeholders2_5E,@object
	.size		_ZN34_INTERNAL_6faab100_4_k_cu_60ab36836thrust24THRUST_300001_SM_1000_NS12placeholders2_5E,(_ZN34_INTERNAL_6faab100_4_k_cu_60ab36834cuda3std3__45__cpo6rbeginE - _ZN34_INTERNAL_6faab100_4_k_cu_60ab36836thrust24THRUST_300001_SM_1000_NS12placeholders2_5E)
_ZN34_INTERNAL_6faab100_4_k_cu_60ab36836thrust24THRUST_300001_SM_1000_NS12placeholders2_5E:
	.zero		1
	.type		_ZN34_INTERNAL_6faab100_4_k_cu_60ab36834cuda3std3__45__cpo6rbeginE,@object
	.size		_ZN34_INTERNAL_6faab100_4_k_cu_60ab36834cuda3std3__45__cpo6rbeginE,(_ZN34_INTERNAL_6faab100_4_k_cu_60ab36834cuda3std6ranges3__45__cpo7advanceE - _ZN34_INTERNAL_6faab100_4_k_cu_60ab36834cuda3std3__45__cpo6rbeginE)
_ZN34_INTERNAL_6faab100_4_k_cu_60ab36834cuda3std3__45__cpo6rbeginE:
	.zero		1
	.type		_ZN34_INTERNAL_6faab100_4_k_cu_60ab36834cuda3std6ranges3__45__cpo7advanceE,@object
	.size		_ZN34_INTERNAL_6faab100_4_k_cu_60ab36834cuda3std6ranges3__45__cpo7advanceE,(_ZN34_INTERNAL_6faab100_4_k_cu_60ab36834cuda3std3__47nulloptE - _ZN34_INTERNAL_6faab100_4_k_cu_60ab36834cuda3std6ranges3__45__cpo7advanceE)
_ZN34_INTERNAL_6faab100_4_k_cu_60ab36834cuda3std6ranges3__45__cpo7advanceE:
	.zero		1
	.type		_ZN34_INTERNAL_6faab100_4_k_cu_60ab36834cuda3std3__47nulloptE,@object
	.size		_ZN34_INTERNAL_6faab100_4_k_cu_60ab36834cuda3std3__47nulloptE,(_ZN34_INTERNAL_6faab100_4_k_cu_60ab36834cuda3std6ranges3__45__cpo8distanceE - _ZN34_INTERNAL_6faab100_4_k_cu_60ab36834cuda3std3__47nulloptE)
_ZN34_INTERNAL_6faab100_4_k_cu_60ab36834cuda3std3__47nulloptE:
	.zero		1
	.type		_ZN34_INTERNAL_6faab100_4_k_cu_60ab36834cuda3std6ranges3__45__cpo8distanceE,@object
	.size		_ZN34_INTERNAL_6faab100_4_k_cu_60ab36834cuda3std6ranges3__45__cpo8distanceE,(_ZN34_INTERNAL_6faab100_4_k_cu_60ab36836thrust24THRUST_300001_SM_1000_NS12placeholders3_10E - _ZN34_INTERNAL_6faab100_4_k_cu_60ab36834cuda3std6ranges3__45__cpo8distanceE)
_ZN34_INTERNAL_6faab100_4_k_cu_60ab36834cuda3std6ranges3__45__cpo8distanceE:
	.zero		1
	.type		_ZN34_INTERNAL_6faab100_4_k_cu_60ab36836thrust24THRUST_300001_SM_1000_NS12placeholders3_10E,@object
	.size		_ZN34_INTERNAL_6faab100_4_k_cu_60ab36836thrust24THRUST_300001_SM_1000_NS12placeholders3_10E,(_ZN34_INTERNAL_6faab100_4_k_cu_60ab36834cuda3std3__419piecewise_constructE - _ZN34_INTERNAL_6faab100_4_k_cu_60ab36836thrust24THRUST_300001_SM_1000_NS12placeholders3_10E)
_ZN34_INTERNAL_6faab100_4_k_cu_60ab36836thrust24THRUST_300001_SM_1000_NS12placeholders3_10E:
	.zero		1
	.type		_ZN34_INTERNAL_6faab100_4_k_cu_60ab36834cuda3std3__419piecewise_constructE,@object
	.size		_ZN34_INTERNAL_6faab100_4_k_cu_60ab36834cuda3std3__419piecewise_constructE,(_ZN34_INTERNAL_6faab100_4_k_cu_60ab36834cuda3std6ranges3__45__cpo5cdataE - _ZN34_INTERNAL_6faab100_4_k_cu_60ab36834cuda3std3__419piecewise_constructE)
_ZN34_INTERNAL_6faab100_4_k_cu_60ab36834cuda3std3__419piecewise_constructE:
	.zero		1
	.type		_ZN34_INTERNAL_6faab100_4_k_cu_60ab36834cuda3std6ranges3__45__cpo5cdataE,@object
	.size		_ZN34_INTERNAL_6faab100_4_k_cu_60ab36834cuda3std6ranges3__45__cpo5cdataE,(_ZN34_INTERNAL_6faab100_4_k_cu_60ab36836thrust24THRUST_300001_SM_1000_NS12placeholders2_2E - _ZN34_INTERNAL_6faab100_4_k_cu_60ab36834cuda3std6ranges3__45__cpo5cdataE)
_ZN34_INTERNAL_6faab100_4_k_cu_60ab36834cuda3std6ranges3__45__cpo5cdataE:
	.zero		1
	.type		_ZN34_INTERNAL_6faab100_4_k_cu_60ab36836thrust24THRUST_300001_SM_1000_NS12placeholders2_2E,@object
	.size		_ZN34_INTERNAL_6faab100_4_k_cu_60ab36836thrust24THRUST_300001_SM_1000_NS12placeholders2_2E,(_ZN34_INTERNAL_6faab100_4_k_cu_60ab36834cuda3std3__45__cpo3endE - _ZN34_INTERNAL_6faab100_4_k_cu_60ab36836thrust24THRUST_300001_SM_1000_NS12placeholders2_2E)
_ZN34_INTERNAL_6faab100_4_k_cu_60ab36836thrust24THRUST_300001_SM_1000_NS12placeholders2_2E:
	.zero		1
	.type		_ZN34_INTERNAL_6faab100_4_k_cu_60ab36834cuda3std3__45__cpo3endE,@object
	.size		_ZN34_INTERNAL_6faab100_4_k_cu_60ab36834cuda3std3__45__cpo3endE,(_ZN34_INTERNAL_6faab100_4_k_cu_60ab36834cuda3std6ranges3__45__cpo3endE - _ZN34_INTERNAL_6faab100_4_k_cu_60ab36834cuda3std3__45__cpo3endE)
_ZN34_INTERNAL_6faab100_4_k_cu_60ab36834cuda3std3__45__cpo3endE:
	.zero		1
	.type		_ZN34_INTERNAL_6faab100_4_k_cu_60ab36834cuda3std6ranges3__45__cpo3endE,@object
	.size		_ZN34_INTERNAL_6faab100_4_k_cu_60ab36834cuda3std6ranges3__45__cpo3endE,(_ZN34_INTERNAL_6faab100_4_k_cu_60ab36836thrust24THRUST_300001_SM_1000_NS12placeholders2_6E - _ZN34_INTERNAL_6faab100_4_k_cu_60ab36834cuda3std6ranges3__45__cpo3endE)
_ZN34_INTERNAL_6faab100_4_k_cu_60ab36834cuda3std6ranges3__45__cpo3endE:
	.zero		1
	.type		_ZN34_INTERNAL_6faab100_4_k_cu_60ab36836thrust24THRUST_300001_SM_1000_NS12placeholders2_6E,@object
	.size		_ZN34_INTERNAL_6faab100_4_k_cu_60ab36836thrust24THRUST_300001_SM_1000_NS12placeholders2_6E,(_ZN34_INTERNAL_6faab100_4_k_cu_60ab36834cuda3std3__45__cpo4rendE - _ZN34_INTERNAL_6faab100_4_k_cu_60ab36836thrust24THRUST_300001_SM_1000_NS12placeholders2_6E)
_ZN34_INTERNAL_6faab100_4_k_cu_60ab36836thrust24THRUST_300001_SM_1000_NS12placeholders2_6E:
	.zero		1
	.type		_ZN34_INTERNAL_6faab100_4_k_cu_60ab36834cuda3std3__45__cpo4rendE,@object
	.size		_ZN34_INTERNAL_6faab100_4_k_cu_60ab36834cuda3std3__45__cpo4rendE,(_ZN34_INTERNAL_6faab100_4_k_cu_60ab36834cuda3std6ranges3__45__cpo9iter_swapE - _ZN34_INTERNAL_6faab100_4_k_cu_60ab36834cuda3std3__45__cpo4rendE)
_ZN34_INTERNAL_6faab100_4_k_cu_60ab36834cuda3std3__45__cpo4rendE:
	.zero		1
	.type		_ZN34_INTERNAL_6faab100_4_k_cu_60ab36834cuda3std6ranges3__45__cpo9iter_swapE,@object
	.size		_ZN34_INTERNAL_6faab100_4_k_cu_60ab36834cuda3std6ranges3__45__cpo9iter_swapE,(_ZN34_INTERNAL_6faab100_4_k_cu_60ab36834cuda3std3__48unexpectE - _ZN34_INTERNAL_6faab100_4_k_cu_60ab36834cuda3std6ranges3__45__cpo9iter_swapE)
_ZN34_INTERNAL_6faab100_4_k_cu_60ab36834cuda3std6ranges3__45__cpo9iter_swapE:
	.zero		1
	.type		_ZN34_INTERNAL_6faab100_4_k_cu_60ab36834cuda3std3__48unexpectE,@object
	.size		_ZN34_INTERNAL_6faab100_4_k_cu_60ab36834cuda3std3__48unexpectE,(_ZN34_INTERNAL_6faab100_4_k_cu_60ab36836thrust24THRUST_300001_SM_1000_NS8cuda_cub3parE - _ZN34_INTERNAL_6faab100_4_k_cu_60ab36834cuda3std3__48unexpectE)
_ZN34_INTERNAL_6faab100_4_k_cu_60ab36834cuda3std3__48unexpectE:
	.zero		1
	.type		_ZN34_INTERNAL_6faab100_4_k_cu_60ab36836thrust24THRUST_300001_SM_1000_NS8cuda_cub3parE,@object
	.size		_ZN34_INTERNAL_6faab100_4_k_cu_60ab36836thrust24THRUST_300001_SM_1000_NS8cuda_cub3parE,(_ZN34_INTERNAL_6faab100_4_k_cu_60ab36836thrust24THRUST_300001_SM_1000_NS12placeholders2_4E - _ZN34_INTERNAL_6faab100_4_k_cu_60ab36836thrust24THRUST_300001_SM_1000_NS8cuda_cub3parE)
_ZN34_INTERNAL_6faab100_4_k_cu_60ab36836thrust24THRUST_300001_SM_1000_NS8cuda_cub3parE:
	.zero		1
	.type		_ZN34_INTERNAL_6faab100_4_k_cu_60ab36836thrust24THRUST_300001_SM_1000_NS12placeholders2_4E,@object
	.size		_ZN34_INTERNAL_6faab100_4_k_cu_60ab36836thrust24THRUST_300001_SM_1000_NS12placeholders2_4E,(_ZN34_INTERNAL_6faab100_4_k_cu_60ab36834cuda3std3__45__cpo4cendE - _ZN34_INTERNAL_6faab100_4_k_cu_60ab36836thrust24THRUST_300001_SM_1000_NS12placeholders2_4E)
_ZN34_INTERNAL_6faab100_4_k_cu_60ab36836thrust24THRUST_300001_SM_1000_NS12placeholders2_4E:
	.zero		1
	.type		_ZN34_INTERNAL_6faab100_4_k_cu_60ab36834cuda3std3__45__cpo4cendE,@object
	.size		_ZN34_INTERNAL_6faab100_4_k_cu_60ab36834cuda3std3__45__cpo4cendE,(_ZN34_INTERNAL_6faab100_4_k_cu_60ab36834cuda3std6ranges3__45__cpo4cendE - _ZN34_INTERNAL_6faab100_4_k_cu_60ab36834cuda3std3__45__cpo4cendE)
_ZN34_INTERNAL_6faab100_4_k_cu_60ab36834cuda3std3__45__cpo4cendE:
	.zero		1
	.type		_ZN34_INTERNAL_6faab100_4_k_cu_60ab36834cuda3std6ranges3__45__cpo4cendE,@object
	.size		_ZN34_INTERNAL_6faab100_4_k_cu_60ab36834cuda3std6ranges3__45__cpo4cendE,(_ZN34_INTERNAL_6faab100_4_k_cu_60ab36834cuda3std3__420unreachable_sentinelE - _ZN34_INTERNAL_6faab100_4_k_cu_60ab36834cuda3std6ranges3__45__cpo4cendE)
_ZN34_INTERNAL_6faab100_4_k_cu_60ab36834cuda3std6ranges3__45__cpo4cendE:
	.zero		1
	.type		_ZN34_INTERNAL_6faab100_4_k_cu_60ab36834cuda3std3__420unreachable_sentinelE,@object
	.size		_ZN34_INTERNAL_6faab100_4_k_cu_60ab36834cuda3std3__420unreachable_sentinelE,(_ZN34_INTERNAL_6faab100_4_k_cu_60ab36834cuda3std6ranges3__45__cpo5ssizeE - _ZN34_INTERNAL_6faab100_4_k_cu_60ab36834cuda3std3__420unreachable_sentinelE)
_ZN34_INTERNAL_6faab100_4_k_cu_60ab36834cuda3std3__420unreachable_sentinelE:
	.zero		1
	.type		_ZN34_INTERNAL_6faab100_4_k_cu_60ab36834cuda3std6ranges3__45__cpo5ssizeE,@object
	.size		_ZN34_INTERNAL_6faab100_4_k_cu_60ab36834cuda3std6ranges3__45__cpo5ssizeE,(_ZN34_INTERNAL_6faab100_4_k_cu_60ab36836thrust24THRUST_300001_SM_1000_NS12placeholders2_8E - _ZN34_INTERNAL_6faab100_4_k_cu_60ab36834cuda3std6ranges3__45__cpo5ssizeE)
_ZN34_INTERNAL_6faab100_4_k_cu_60ab36834cuda3std6ranges3__45__cpo5ssizeE:
	.zero		1
	.type		_ZN34_INTERNAL_6faab100_4_k_cu_60ab36836thrust24THRUST_300001_SM_1000_NS12placeholders2_8E,@object
	.size		_ZN34_INTERNAL_6faab100_4_k_cu_60ab36836thrust24THRUST_300001_SM_1000_NS12placeholders2_8E,(_ZN34_INTERNAL_6faab100_4_k_cu_60ab36834cuda3std3__45__cpo5crendE - _ZN34_INTERNAL_6faab100_4_k_cu_60ab36836thrust24THRUST_300001_SM_1000_NS12placeholders2_8E)
_ZN34_INTERNAL_6faab100_4_k_cu_60ab36836thrust24THRUST_300001_SM_1000_NS12placeholders2_8E:
	.zero		1
	.type		_ZN34_INTERNAL_6faab100_4_k_cu_60ab36834cuda3std3__45__cpo5crendE,@object
	.size		_ZN34_INTERNAL_6faab100_4_k_cu_60ab36834cuda3std3__45__cpo5crendE,(_ZN34_INTERNAL_6faab100_4_k_cu_60ab36834cuda3std6ranges3__45__cpo4prevE - _ZN34_INTERNAL_6faab100_4_k_cu_60ab36834cuda3std3__45__cpo5crendE)
_ZN34_INTERNAL_6faab100_4_k_cu_60ab36834cuda3std3__45__cpo5crendE:
	.zero		1
	.type		_ZN34_INTERNAL_6faab100_4_k_cu_60ab36834cuda3std6ranges3__45__cpo4prevE,@object
	.size		_ZN34_INTERNAL_6faab100_4_k_cu_60ab36834cuda3std6ranges3__45__cpo4prevE,(_ZN34_INTERNAL_6faab100_4_k_cu_60ab36834cuda3std6ranges3__45__cpo9iter_moveE - _ZN34_INTERNAL_6faab100_4_k_cu_60ab36834cuda3std6ranges3__45__cpo4prevE)
_ZN34_INTERNAL_6faab100_4_k_cu_60ab36834cuda3std6ranges3__45__cpo4prevE:
	.zero		1
	.type		_ZN34_INTERNAL_6faab100_4_k_cu_60ab36834cuda3std6ranges3__45__cpo9iter_moveE,@object
	.size		_ZN34_INTERNAL_6faab100_4_k_cu_60ab36834cuda3std6ranges3__45__cpo9iter_moveE,(_ZN34_INTERNAL_6faab100_4_k_cu_60ab36836thrust24THRUST_300001_SM_1000_NS6system6detail10sequential3seqE - _ZN34_INTERNAL_6faab100_4_k_cu_60ab36834cuda3std6ranges3__45__cpo9iter_moveE)
_ZN34_INTERNAL_6faab100_4_k_cu_60ab36834cuda3std6ranges3__45__cpo9iter_moveE:
	.zero		1
	.type		_ZN34_INTERNAL_6faab100_4_k_cu_60ab36836thrust24THRUST_300001_SM_1000_NS6system6detail10sequential3seqE,@object
	.size		_ZN34_INTERNAL_6faab100_4_k_cu_60ab36836thrust24THRUST_300001_SM_1000_NS6system6detail10sequential3seqE,(.L_32 - _ZN34_INTERNAL_6faab100_4_k_cu_60ab36836thrust24THRUST_300001_SM_1000_NS6system6detail10sequential3seqE)
_ZN34_INTERNAL_6faab100_4_k_cu_60ab36836thrust24THRUST_300001_SM_1000_NS6system6detail10sequential3seqE:
	.zero		1
.L_32:


//--------------------- .nv.shared._Z10heatKernelPfS_jjff --------------------------
	.section	.nv.shared._Z10heatKernelPfS_jjff,"aw",@nobits
	.sectionflags	@""
	.align	16
	.zero		1024


//--------------------- .nv.constant0._ZN3cub18CUB_300001_SM_10006detail11EmptyKernelIvEEvv --------------------------
	.section	.nv.constant0._ZN3cub18CUB_300001_SM_10006detail11EmptyKernelIvEEvv,"a",@progbits
	.sectionflags	@""
	.align	4
.nv.constant0._ZN3cub18CUB_300001_SM_10006detail11EmptyKernelIvEEvv:
	.zero		896


//--------------------- .nv.constant0._Z10heatKernelPfS_jjff --------------------------
	.section	.nv.constant0._Z10heatKernelPfS_jjff,"a",@progbits
	.sectionflags	@""
	.align	4
.nv.constant0._Z10heatKernelPfS_jjff:
	.zero		928


//--------------------- SYMBOLS --------------------------

	.type		.nv.reservedSmem.offset0,@object
	.size		.nv.reservedSmem.offset0,0x4
	.type		.nv.reservedSmem.cap,@object
	.size		.nv.reservedSmem.cap,0x4
